//
// Generated by NVIDIA NVVM Compiler
//
// Compiler Build ID: CL-36424714
// Cuda compilation tools, release 13.0, V13.0.88
// Based on NVVM 20.0.0
//

.version 9.0
.target sm_100
.address_size 64

	// .globl	_Z9Conv_ReLuPfS_S_S_iiii

.visible .entry _Z9Conv_ReLuPfS_S_S_iiii(
	.param .u64 .ptr .align 1 _Z9Conv_ReLuPfS_S_S_iiii_param_0,
	.param .u64 .ptr .align 1 _Z9Conv_ReLuPfS_S_S_iiii_param_1,
	.param .u64 .ptr .align 1 _Z9Conv_ReLuPfS_S_S_iiii_param_2,
	.param .u64 .ptr .align 1 _Z9Conv_ReLuPfS_S_S_iiii_param_3,
	.param .u32 _Z9Conv_ReLuPfS_S_S_iiii_param_4,
	.param .u32 _Z9Conv_ReLuPfS_S_S_iiii_param_5,
	.param .u32 _Z9Conv_ReLuPfS_S_S_iiii_param_6,
	.param .u32 _Z9Conv_ReLuPfS_S_S_iiii_param_7
)
{
	.reg .pred 	%p<14>;
	.reg .b32 	%r<119>;
	.reg .b32 	%f<126>;
	.reg .b64 	%rd<139>;

	ld.param.u64 	%rd5, [_Z9Conv_ReLuPfS_S_S_iiii_param_0];
	ld.param.u64 	%rd6, [_Z9Conv_ReLuPfS_S_S_iiii_param_2];
	ld.param.u32 	%r33, [_Z9Conv_ReLuPfS_S_S_iiii_param_4];
	ld.param.u32 	%r34, [_Z9Conv_ReLuPfS_S_S_iiii_param_5];
	ld.param.u32 	%r36, [_Z9Conv_ReLuPfS_S_S_iiii_param_7];
	cvta.to.global.u64 	%rd1, %rd6;
	cvta.to.global.u64 	%rd2, %rd5;
	setp.lt.s32 	%p1, %r36, 1;
	mov.f32 	%f124, 0f00000000;
	@%p1 bra 	$L__BB0_19;
	setp.lt.s32 	%p2, %r34, 1;
	mov.u32 	%r1, %tid.x;
	@%p2 bra 	$L__BB0_19;
	and.b32  	%r2, %r34, 15;
	and.b32  	%r3, %r34, 7;
	and.b32  	%r4, %r34, 2147483632;
	and.b32  	%r5, %r34, 3;
	neg.s32 	%r6, %r4;
	mov.u32 	%r38, %ctaid.x;
	mul.lo.s32 	%r7, %r36, %r38;
	mov.f32 	%f124, 0f00000000;
	mov.b32 	%r111, 0;
	mov.u32 	%r8, %tid.y;
$L__BB0_3:
	mad.lo.s32 	%r10, %r111, %r33, %r8;
	add.s32 	%r40, %r111, %r7;
	mul.lo.s32 	%r11, %r40, %r34;
	mov.b32 	%r112, 0;
$L__BB0_4:
	setp.lt.u32 	%p3, %r34, 16;
	add.s32 	%r42, %r10, %r112;
	mul.lo.s32 	%r13, %r42, %r33;
	add.s32 	%r14, %r13, %r1;
	add.s32 	%r43, %r11, %r112;
	mul.lo.s32 	%r15, %r43, %r34;
	mov.b32 	%r117, 0;
	@%p3 bra 	$L__BB0_7;
	add.s32 	%r114, %r15, 7;
	add.s32 	%r44, %r1, %r13;
	add.s32 	%r113, %r44, 7;
	mov.u32 	%r115, %r6;
$L__BB0_6:
	.pragma "nounroll";
	add.s32 	%r45, %r113, -7;
	mul.wide.u32 	%rd7, %r45, 4;
	add.s64 	%rd8, %rd2, %rd7;
	ld.global.f32 	%f22, [%rd8];
	add.s32 	%r46, %r114, -7;
	mul.wide.u32 	%rd9, %r46, 4;
	add.s64 	%rd10, %rd1, %rd9;
	ld.global.f32 	%f23, [%rd10];
	fma.rn.f32 	%f24, %f22, %f23, %f124;
	add.s32 	%r47, %r113, -6;
	mul.wide.u32 	%rd11, %r47, 4;
	add.s64 	%rd12, %rd2, %rd11;
	ld.global.f32 	%f25, [%rd12];
	add.s32 	%r48, %r114, -6;
	mul.wide.u32 	%rd13, %r48, 4;
	add.s64 	%rd14, %rd1, %rd13;
	ld.global.f32 	%f26, [%rd14];
	fma.rn.f32 	%f27, %f25, %f26, %f24;
	add.s32 	%r49, %r113, -5;
	mul.wide.u32 	%rd15, %r49, 4;
	add.s64 	%rd16, %rd2, %rd15;
	ld.global.f32 	%f28, [%rd16];
	add.s32 	%r50, %r114, -5;
	mul.wide.u32 	%rd17, %r50, 4;
	add.s64 	%rd18, %rd1, %rd17;
	ld.global.f32 	%f29, [%rd18];
	fma.rn.f32 	%f30, %f28, %f29, %f27;
	add.s32 	%r51, %r113, -4;
	mul.wide.u32 	%rd19, %r51, 4;
	add.s64 	%rd20, %rd2, %rd19;
	ld.global.f32 	%f31, [%rd20];
	add.s32 	%r52, %r114, -4;
	mul.wide.u32 	%rd21, %r52, 4;
	add.s64 	%rd22, %rd1, %rd21;
	ld.global.f32 	%f32, [%rd22];
	fma.rn.f32 	%f33, %f31, %f32, %f30;
	add.s32 	%r53, %r113, -3;
	mul.wide.u32 	%rd23, %r53, 4;
	add.s64 	%rd24, %rd2, %rd23;
	ld.global.f32 	%f34, [%rd24];
	add.s32 	%r54, %r114, -3;
	mul.wide.u32 	%rd25, %r54, 4;
	add.s64 	%rd26, %rd1, %rd25;
	ld.global.f32 	%f35, [%rd26];
	fma.rn.f32 	%f36, %f34, %f35, %f33;
	add.s32 	%r55, %r113, -2;
	mul.wide.u32 	%rd27, %r55, 4;
	add.s64 	%rd28, %rd2, %rd27;
	ld.global.f32 	%f37, [%rd28];
	add.s32 	%r56, %r114, -2;
	mul.wide.u32 	%rd29, %r56, 4;
	add.s64 	%rd30, %rd1, %rd29;
	ld.global.f32 	%f38, [%rd30];
	fma.rn.f32 	%f39, %f37, %f38, %f36;
	add.s32 	%r57, %r113, -1;
	mul.wide.u32 	%rd31, %r57, 4;
	add.s64 	%rd32, %rd2, %rd31;
	ld.global.f32 	%f40, [%rd32];
	add.s32 	%r58, %r114, -1;
	mul.wide.u32 	%rd33, %r58, 4;
	add.s64 	%rd34, %rd1, %rd33;
	ld.global.f32 	%f41, [%rd34];
	fma.rn.f32 	%f42, %f40, %f41, %f39;
	add.s32 	%r59, %r113, 8;
	mul.wide.u32 	%rd35, %r113, 4;
	add.s64 	%rd36, %rd2, %rd35;
	ld.global.f32 	%f43, [%rd36];
	add.s32 	%r60, %r114, 8;
	mul.wide.u32 	%rd37, %r114, 4;
	add.s64 	%rd38, %rd1, %rd37;
	ld.global.f32 	%f44, [%rd38];
	fma.rn.f32 	%f45, %f43, %f44, %f42;
	add.s32 	%r61, %r113, 1;
	mul.wide.u32 	%rd39, %r61, 4;
	add.s64 	%rd40, %rd2, %rd39;
	ld.global.f32 	%f46, [%rd40];
	add.s32 	%r62, %r114, 1;
	mul.wide.u32 	%rd41, %r62, 4;
	add.s64 	%rd42, %rd1, %rd41;
	ld.global.f32 	%f47, [%rd42];
	fma.rn.f32 	%f48, %f46, %f47, %f45;
	add.s32 	%r63, %r113, 2;
	mul.wide.u32 	%rd43, %r63, 4;
	add.s64 	%rd44, %rd2, %rd43;
	ld.global.f32 	%f49, [%rd44];
	add.s32 	%r64, %r114, 2;
	mul.wide.u32 	%rd45, %r64, 4;
	add.s64 	%rd46, %rd1, %rd45;
	ld.global.f32 	%f50, [%rd46];
	fma.rn.f32 	%f51, %f49, %f50, %f48;
	add.s32 	%r65, %r113, 3;
	mul.wide.u32 	%rd47, %r65, 4;
	add.s64 	%rd48, %rd2, %rd47;
	ld.global.f32 	%f52, [%rd48];
	add.s32 	%r66, %r114, 3;
	mul.wide.u32 	%rd49, %r66, 4;
	add.s64 	%rd50, %rd1, %rd49;
	ld.global.f32 	%f53, [%rd50];
	fma.rn.f32 	%f54, %f52, %f53, %f51;
	add.s32 	%r67, %r113, 4;
	mul.wide.u32 	%rd51, %r67, 4;
	add.s64 	%rd52, %rd2, %rd51;
	ld.global.f32 	%f55, [%rd52];
	add.s32 	%r68, %r114, 4;
	mul.wide.u32 	%rd53, %r68, 4;
	add.s64 	%rd54, %rd1, %rd53;
	ld.global.f32 	%f56, [%rd54];
	fma.rn.f32 	%f57, %f55, %f56, %f54;
	add.s32 	%r69, %r113, 5;
	mul.wide.u32 	%rd55, %r69, 4;
	add.s64 	%rd56, %rd2, %rd55;
	ld.global.f32 	%f58, [%rd56];
	add.s32 	%r70, %r114, 5;
	mul.wide.u32 	%rd57, %r70, 4;
	add.s64 	%rd58, %rd1, %rd57;
	ld.global.f32 	%f59, [%rd58];
	fma.rn.f32 	%f60, %f58, %f59, %f57;
	add.s32 	%r71, %r113, 6;
	mul.wide.u32 	%rd59, %r71, 4;
	add.s64 	%rd60, %rd2, %rd59;
	ld.global.f32 	%f61, [%rd60];
	add.s32 	%r72, %r114, 6;
	mul.wide.u32 	%rd61, %r72, 4;
	add.s64 	%rd62, %rd1, %rd61;
	ld.global.f32 	%f62, [%rd62];
	fma.rn.f32 	%f63, %f61, %f62, %f60;
	add.s32 	%r73, %r113, 7;
	mul.wide.u32 	%rd63, %r73, 4;
	add.s64 	%rd64, %rd2, %rd63;
	ld.global.f32 	%f64, [%rd64];
	add.s32 	%r74, %r114, 7;
	mul.wide.u32 	%rd65, %r74, 4;
	add.s64 	%rd66, %rd1, %rd65;
	ld.global.f32 	%f65, [%rd66];
	fma.rn.f32 	%f66, %f64, %f65, %f63;
	mul.wide.u32 	%rd67, %r59, 4;
	add.s64 	%rd68, %rd2, %rd67;
	ld.global.f32 	%f67, [%rd68];
	mul.wide.u32 	%rd69, %r60, 4;
	add.s64 	%rd70, %rd1, %rd69;
	ld.global.f32 	%f68, [%rd70];
	fma.rn.f32 	%f124, %f67, %f68, %f66;
	add.s32 	%r115, %r115, 16;
	add.s32 	%r114, %r114, 16;
	add.s32 	%r113, %r113, 16;
	setp.ne.s32 	%p4, %r115, 0;
	mov.u32 	%r117, %r4;
	@%p4 bra 	$L__BB0_6;
$L__BB0_7:
	setp.eq.s32 	%p5, %r2, 0;
	@%p5 bra 	$L__BB0_17;
	add.s32 	%r75, %r2, -1;
	setp.lt.u32 	%p6, %r75, 7;
	@%p6 bra 	$L__BB0_10;
	add.s32 	%r76, %r14, %r117;
	mul.wide.u32 	%rd71, %r76, 4;
	add.s64 	%rd72, %rd2, %rd71;
	ld.global.f32 	%f70, [%rd72];
	add.s32 	%r77, %r117, %r15;
	mul.wide.u32 	%rd73, %r77, 4;
	add.s64 	%rd74, %rd1, %rd73;
	ld.global.f32 	%f71, [%rd74];
	fma.rn.f32 	%f72, %f70, %f71, %f124;
	add.s32 	%r78, %r76, 1;
	mul.wide.u32 	%rd75, %r78, 4;
	add.s64 	%rd76, %rd2, %rd75;
	ld.global.f32 	%f73, [%rd76];
	add.s32 	%r79, %r77, 1;
	mul.wide.u32 	%rd77, %r79, 4;
	add.s64 	%rd78, %rd1, %rd77;
	ld.global.f32 	%f74, [%rd78];
	fma.rn.f32 	%f75, %f73, %f74, %f72;
	add.s32 	%r80, %r76, 2;
	mul.wide.u32 	%rd79, %r80, 4;
	add.s64 	%rd80, %rd2, %rd79;
	ld.global.f32 	%f76, [%rd80];
	add.s32 	%r81, %r77, 2;
	mul.wide.u32 	%rd81, %r81, 4;
	add.s64 	%rd82, %rd1, %rd81;
	ld.global.f32 	%f77, [%rd82];
	fma.rn.f32 	%f78, %f76, %f77, %f75;
	add.s32 	%r82, %r76, 3;
	mul.wide.u32 	%rd83, %r82, 4;
	add.s64 	%rd84, %rd2, %rd83;
	ld.global.f32 	%f79, [%rd84];
	add.s32 	%r83, %r77, 3;
	mul.wide.u32 	%rd85, %r83, 4;
	add.s64 	%rd86, %rd1, %rd85;
	ld.global.f32 	%f80, [%rd86];
	fma.rn.f32 	%f81, %f79, %f80, %f78;
	add.s32 	%r84, %r76, 4;
	mul.wide.u32 	%rd87, %r84, 4;
	add.s64 	%rd88, %rd2, %rd87;
	ld.global.f32 	%f82, [%rd88];
	add.s32 	%r85, %r77, 4;
	mul.wide.u32 	%rd89, %r85, 4;
	add.s64 	%rd90, %rd1, %rd89;
	ld.global.f32 	%f83, [%rd90];
	fma.rn.f32 	%f84, %f82, %f83, %f81;
	add.s32 	%r86, %r76, 5;
	mul.wide.u32 	%rd91, %r86, 4;
	add.s64 	%rd92, %rd2, %rd91;
	ld.global.f32 	%f85, [%rd92];
	add.s32 	%r87, %r77, 5;
	mul.wide.u32 	%rd93, %r87, 4;
	add.s64 	%rd94, %rd1, %rd93;
	ld.global.f32 	%f86, [%rd94];
	fma.rn.f32 	%f87, %f85, %f86, %f84;
	add.s32 	%r88, %r76, 6;
	mul.wide.u32 	%rd95, %r88, 4;
	add.s64 	%rd96, %rd2, %rd95;
	ld.global.f32 	%f88, [%rd96];
	add.s32 	%r89, %r77, 6;
	mul.wide.u32 	%rd97, %r89, 4;
	add.s64 	%rd98, %rd1, %rd97;
	ld.global.f32 	%f89, [%rd98];
	fma.rn.f32 	%f90, %f88, %f89, %f87;
	add.s32 	%r90, %r76, 7;
	mul.wide.u32 	%rd99, %r90, 4;
	add.s64 	%rd100, %rd2, %rd99;
	ld.global.f32 	%f91, [%rd100];
	add.s32 	%r91, %r77, 7;
	mul.wide.u32 	%rd101, %r91, 4;
	add.s64 	%rd102, %rd1, %rd101;
	ld.global.f32 	%f92, [%rd102];
	fma.rn.f32 	%f124, %f91, %f92, %f90;
	add.s32 	%r117, %r117, 8;
$L__BB0_10:
	setp.eq.s32 	%p7, %r3, 0;
	@%p7 bra 	$L__BB0_17;
	add.s32 	%r92, %r3, -1;
	setp.lt.u32 	%p8, %r92, 3;
	@%p8 bra 	$L__BB0_13;
	add.s32 	%r93, %r14, %r117;
	mul.wide.u32 	%rd103, %r93, 4;
	add.s64 	%rd104, %rd2, %rd103;
	ld.global.f32 	%f94, [%rd104];
	add.s32 	%r94, %r117, %r15;
	mul.wide.u32 	%rd105, %r94, 4;
	add.s64 	%rd106, %rd1, %rd105;
	ld.global.f32 	%f95, [%rd106];
	fma.rn.f32 	%f96, %f94, %f95, %f124;
	add.s32 	%r95, %r93, 1;
	mul.wide.u32 	%rd107, %r95, 4;
	add.s64 	%rd108, %rd2, %rd107;
	ld.global.f32 	%f97, [%rd108];
	add.s32 	%r96, %r94, 1;
	mul.wide.u32 	%rd109, %r96, 4;
	add.s64 	%rd110, %rd1, %rd109;
	ld.global.f32 	%f98, [%rd110];
	fma.rn.f32 	%f99, %f97, %f98, %f96;
	add.s32 	%r97, %r93, 2;
	mul.wide.u32 	%rd111, %r97, 4;
	add.s64 	%rd112, %rd2, %rd111;
	ld.global.f32 	%f100, [%rd112];
	add.s32 	%r98, %r94, 2;
	mul.wide.u32 	%rd113, %r98, 4;
	add.s64 	%rd114, %rd1, %rd113;
	ld.global.f32 	%f101, [%rd114];
	fma.rn.f32 	%f102, %f100, %f101, %f99;
	add.s32 	%r99, %r93, 3;
	mul.wide.u32 	%rd115, %r99, 4;
	add.s64 	%rd116, %rd2, %rd115;
	ld.global.f32 	%f103, [%rd116];
	add.s32 	%r100, %r94, 3;
	mul.wide.u32 	%rd117, %r100, 4;
	add.s64 	%rd118, %rd1, %rd117;
	ld.global.f32 	%f104, [%rd118];
	fma.rn.f32 	%f124, %f103, %f104, %f102;
	add.s32 	%r117, %r117, 4;
$L__BB0_13:
	setp.eq.s32 	%p9, %r5, 0;
	@%p9 bra 	$L__BB0_17;
	setp.eq.s32 	%p10, %r5, 1;
	add.s32 	%r29, %r14, %r117;
	mul.wide.u32 	%rd119, %r29, 4;
	add.s64 	%rd120, %rd2, %rd119;
	ld.global.f32 	%f105, [%rd120];
	add.s32 	%r30, %r117, %r15;
	mul.wide.u32 	%rd121, %r30, 4;
	add.s64 	%rd122, %rd1, %rd121;
	ld.global.f32 	%f106, [%rd122];
	fma.rn.f32 	%f124, %f105, %f106, %f124;
	@%p10 bra 	$L__BB0_17;
	setp.eq.s32 	%p11, %r5, 2;
	add.s32 	%r101, %r29, 1;
	mul.wide.u32 	%rd123, %r101, 4;
	add.s64 	%rd124, %rd2, %rd123;
	ld.global.f32 	%f107, [%rd124];
	add.s32 	%r102, %r30, 1;
	mul.wide.u32 	%rd125, %r102, 4;
	add.s64 	%rd126, %rd1, %rd125;
	ld.global.f32 	%f108, [%rd126];
	fma.rn.f32 	%f124, %f107, %f108, %f124;
	@%p11 bra 	$L__BB0_17;
	add.s32 	%r103, %r29, 2;
	mul.wide.u32 	%rd127, %r103, 4;
	add.s64 	%rd128, %rd2, %rd127;
	ld.global.f32 	%f109, [%rd128];
	add.s32 	%r104, %r30, 2;
	mul.wide.u32 	%rd129, %r104, 4;
	add.s64 	%rd130, %rd1, %rd129;
	ld.global.f32 	%f110, [%rd130];
	fma.rn.f32 	%f124, %f109, %f110, %f124;
$L__BB0_17:
	add.s32 	%r112, %r112, 1;
	setp.ne.s32 	%p12, %r112, %r34;
	@%p12 bra 	$L__BB0_4;
	add.s32 	%r111, %r111, 1;
	setp.ne.s32 	%p13, %r111, %r36;
	@%p13 bra 	$L__BB0_3;
$L__BB0_19:
	ld.param.u32 	%r110, [_Z9Conv_ReLuPfS_S_S_iiii_param_6];
	ld.param.u64 	%rd138, [_Z9Conv_ReLuPfS_S_S_iiii_param_3];
	ld.param.u64 	%rd137, [_Z9Conv_ReLuPfS_S_S_iiii_param_1];
	cvta.to.global.u64 	%rd131, %rd138;
	cvta.to.global.u64 	%rd132, %rd137;
	mov.u32 	%r105, %ctaid.x;
	mul.wide.u32 	%rd133, %r105, 4;
	add.s64 	%rd134, %rd131, %rd133;
	ld.global.f32 	%f111, [%rd134];
	add.f32 	%f112, %f124, %f111;
	max.f32 	%f113, %f112, 0f00000000;
	mov.u32 	%r106, %tid.y;
	mov.u32 	%r107, %tid.x;
	mad.lo.s32 	%r108, %r110, %r105, %r106;
	mad.lo.s32 	%r109, %r108, %r110, %r107;
	mul.wide.u32 	%rd135, %r109, 4;
	add.s64 	%rd136, %rd132, %rd135;
	st.global.f32 	[%rd136], %f113;
	ret;

}
	// .globl	_Z7MaxPoolPfS_ii
.visible .entry _Z7MaxPoolPfS_ii(
	.param .u64 .ptr .align 1 _Z7MaxPoolPfS_ii_param_0,
	.param .u64 .ptr .align 1 _Z7MaxPoolPfS_ii_param_1,
	.param .u32 _Z7MaxPoolPfS_ii_param_2,
	.param .u32 _Z7MaxPoolPfS_ii_param_3
)
{
	.reg .pred 	%p<4>;
	.reg .b32 	%r<12>;
	.reg .b32 	%f<9>;
	.reg .b64 	%rd<11>;

	ld.param.u64 	%rd1, [_Z7MaxPoolPfS_ii_param_0];
	ld.param.u64 	%rd2, [_Z7MaxPoolPfS_ii_param_1];
	ld.param.u32 	%r1, [_Z7MaxPoolPfS_ii_param_2];
	ld.param.u32 	%r2, [_Z7MaxPoolPfS_ii_param_3];
	cvta.to.global.u64 	%rd3, %rd1;
	mov.u32 	%r3, %ctaid.x;
	mov.u32 	%r4, %tid.y;
	shl.b32 	%r5, %r4, 1;
	mov.u32 	%r6, %tid.x;
	shl.b32 	%r7, %r6, 1;
	mad.lo.s32 	%r8, %r1, %r3, %r5;
	mad.lo.s32 	%r9, %r8, %r1, %r7;
	mul.wide.s32 	%rd4, %r9, 4;
	add.s64 	%rd5, %rd3, %rd4;
	ld.global.f32 	%f1, [%rd5];
	max.f32 	%f2, %f1, 0f00000000;
	ld.global.f32 	%f3, [%rd5+4];
	setp.gt.f32 	%p1, %f3, %f2;
	selp.f32 	%f4, %f3, %f2, %p1;
	mul.wide.s32 	%rd6, %r1, 4;
	add.s64 	%rd7, %rd5, %rd6;
	ld.global.f32 	%f5, [%rd7];
	setp.gt.f32 	%p2, %f5, %f4;
	selp.f32 	%f6, %f5, %f4, %p2;
	ld.global.f32 	%f7, [%rd7+4];
	setp.gt.f32 	%p3, %f7, %f6;
	selp.f32 	%f8, %f7, %f6, %p3;
	cvta.to.global.u64 	%rd8, %rd2;
	mad.lo.s32 	%r10, %r2, %r3, %r4;
	mad.lo.s32 	%r11, %r10, %r2, %r6;
	mul.wide.u32 	%rd9, %r11, 4;
	add.s64 	%rd10, %rd8, %rd9;
	st.global.f32 	[%rd10], %f8;
	ret;

}
	// .globl	_Z11Linear_ReLuPfS_S_S_ib
.visible .entry _Z11Linear_ReLuPfS_S_S_ib(
	.param .u64 .ptr .align 1 _Z11Linear_ReLuPfS_S_S_ib_param_0,
	.param .u64 .ptr .align 1 _Z11Linear_ReLuPfS_S_S_ib_param_1,
	.param .u64 .ptr .align 1 _Z11Linear_ReLuPfS_S_S_ib_param_2,
	.param .u64 .ptr .align 1 _Z11Linear_ReLuPfS_S_S_ib_param_3,
	.param .u32 _Z11Linear_ReLuPfS_S_S_ib_param_4,
	.param .u8 _Z11Linear_ReLuPfS_S_S_ib_param_5
)
{
	.reg .pred 	%p<12>;
	.reg .b16 	%rs<2>;
	.reg .b32 	%r<58>;
	.reg .b32 	%f<117>;
	.reg .b64 	%rd<81>;

	ld.param.u64 	%rd8, [_Z11Linear_ReLuPfS_S_S_ib_param_0];
	ld.param.u64 	%rd6, [_Z11Linear_ReLuPfS_S_S_ib_param_1];
	ld.param.u64 	%rd9, [_Z11Linear_ReLuPfS_S_S_ib_param_2];
	ld.param.u64 	%rd7, [_Z11Linear_ReLuPfS_S_S_ib_param_3];
	ld.param.u32 	%r19, [_Z11Linear_ReLuPfS_S_S_ib_param_4];
	ld.param.s8 	%rs1, [_Z11Linear_ReLuPfS_S_S_ib_param_5];
	cvta.to.global.u64 	%rd1, %rd9;
	cvta.to.global.u64 	%rd2, %rd8;
	setp.lt.s32 	%p1, %r19, 1;
	mov.f32 	%f116, 0f00000000;
	@%p1 bra 	$L__BB2_13;
	mov.u32 	%r21, %ctaid.x;
	mul.lo.s32 	%r1, %r19, %r21;
	and.b32  	%r2, %r19, 15;
	setp.lt.u32 	%p2, %r19, 16;
	mov.f32 	%f116, 0f00000000;
	mov.b32 	%r54, 0;
	@%p2 bra 	$L__BB2_4;
	and.b32  	%r54, %r19, 2147483632;
	mov.f32 	%f116, 0f00000000;
	mov.b32 	%r52, 0;
$L__BB2_3:
	.pragma "nounroll";
	mul.wide.u32 	%rd10, %r52, 4;
	add.s64 	%rd11, %rd2, %rd10;
	ld.global.f32 	%f18, [%rd11];
	add.s32 	%r23, %r52, %r1;
	mul.wide.u32 	%rd12, %r23, 4;
	add.s64 	%rd13, %rd1, %rd12;
	ld.global.f32 	%f19, [%rd13];
	fma.rn.f32 	%f20, %f18, %f19, %f116;
	ld.global.f32 	%f21, [%rd11+4];
	add.s32 	%r24, %r23, 1;
	mul.wide.u32 	%rd14, %r24, 4;
	add.s64 	%rd15, %rd1, %rd14;
	ld.global.f32 	%f22, [%rd15];
	fma.rn.f32 	%f23, %f21, %f22, %f20;
	ld.global.f32 	%f24, [%rd11+8];
	add.s32 	%r25, %r23, 2;
	mul.wide.u32 	%rd16, %r25, 4;
	add.s64 	%rd17, %rd1, %rd16;
	ld.global.f32 	%f25, [%rd17];
	fma.rn.f32 	%f26, %f24, %f25, %f23;
	ld.global.f32 	%f27, [%rd11+12];
	add.s32 	%r26, %r23, 3;
	mul.wide.u32 	%rd18, %r26, 4;
	add.s64 	%rd19, %rd1, %rd18;
	ld.global.f32 	%f28, [%rd19];
	fma.rn.f32 	%f29, %f27, %f28, %f26;
	ld.global.f32 	%f30, [%rd11+16];
	add.s32 	%r27, %r23, 4;
	mul.wide.u32 	%rd20, %r27, 4;
	add.s64 	%rd21, %rd1, %rd20;
	ld.global.f32 	%f31, [%rd21];
	fma.rn.f32 	%f32, %f30, %f31, %f29;
	ld.global.f32 	%f33, [%rd11+20];
	add.s32 	%r28, %r23, 5;
	mul.wide.u32 	%rd22, %r28, 4;
	add.s64 	%rd23, %rd1, %rd22;
	ld.global.f32 	%f34, [%rd23];
	fma.rn.f32 	%f35, %f33, %f34, %f32;
	ld.global.f32 	%f36, [%rd11+24];
	add.s32 	%r29, %r23, 6;
	mul.wide.u32 	%rd24, %r29, 4;
	add.s64 	%rd25, %rd1, %rd24;
	ld.global.f32 	%f37, [%rd25];
	fma.rn.f32 	%f38, %f36, %f37, %f35;
	ld.global.f32 	%f39, [%rd11+28];
	add.s32 	%r30, %r23, 7;
	mul.wide.u32 	%rd26, %r30, 4;
	add.s64 	%rd27, %rd1, %rd26;
	ld.global.f32 	%f40, [%rd27];
	fma.rn.f32 	%f41, %f39, %f40, %f38;
	ld.global.f32 	%f42, [%rd11+32];
	add.s32 	%r31, %r23, 8;
	mul.wide.u32 	%rd28, %r31, 4;
	add.s64 	%rd29, %rd1, %rd28;
	ld.global.f32 	%f43, [%rd29];
	fma.rn.f32 	%f44, %f42, %f43, %f41;
	ld.global.f32 	%f45, [%rd11+36];
	add.s32 	%r32, %r23, 9;
	mul.wide.u32 	%rd30, %r32, 4;
	add.s64 	%rd31, %rd1, %rd30;
	ld.global.f32 	%f46, [%rd31];
	fma.rn.f32 	%f47, %f45, %f46, %f44;
	ld.global.f32 	%f48, [%rd11+40];
	add.s32 	%r33, %r23, 10;
	mul.wide.u32 	%rd32, %r33, 4;
	add.s64 	%rd33, %rd1, %rd32;
	ld.global.f32 	%f49, [%rd33];
	fma.rn.f32 	%f50, %f48, %f49, %f47;
	ld.global.f32 	%f51, [%rd11+44];
	add.s32 	%r34, %r23, 11;
	mul.wide.u32 	%rd34, %r34, 4;
	add.s64 	%rd35, %rd1, %rd34;
	ld.global.f32 	%f52, [%rd35];
	fma.rn.f32 	%f53, %f51, %f52, %f50;
	ld.global.f32 	%f54, [%rd11+48];
	add.s32 	%r35, %r23, 12;
	mul.wide.u32 	%rd36, %r35, 4;
	add.s64 	%rd37, %rd1, %rd36;
	ld.global.f32 	%f55, [%rd37];
	fma.rn.f32 	%f56, %f54, %f55, %f53;
	ld.global.f32 	%f57, [%rd11+52];
	add.s32 	%r36, %r23, 13;
	mul.wide.u32 	%rd38, %r36, 4;
	add.s64 	%rd39, %rd1, %rd38;
	ld.global.f32 	%f58, [%rd39];
	fma.rn.f32 	%f59, %f57, %f58, %f56;
	ld.global.f32 	%f60, [%rd11+56];
	add.s32 	%r37, %r23, 14;
	mul.wide.u32 	%rd40, %r37, 4;
	add.s64 	%rd41, %rd1, %rd40;
	ld.global.f32 	%f61, [%rd41];
	fma.rn.f32 	%f62, %f60, %f61, %f59;
	ld.global.f32 	%f63, [%rd11+60];
	add.s32 	%r38, %r23, 15;
	mul.wide.u32 	%rd42, %r38, 4;
	add.s64 	%rd43, %rd1, %rd42;
	ld.global.f32 	%f64, [%rd43];
	fma.rn.f32 	%f116, %f63, %f64, %f62;
	add.s32 	%r52, %r52, 16;
	setp.ne.s32 	%p3, %r52, %r54;
	@%p3 bra 	$L__BB2_3;
$L__BB2_4:
	setp.eq.s32 	%p4, %r2, 0;
	@%p4 bra 	$L__BB2_13;
	and.b32  	%r7, %r19, 7;
	setp.lt.u32 	%p5, %r2, 8;
	@%p5 bra 	$L__BB2_7;
	mul.wide.u32 	%rd44, %r54, 4;
	add.s64 	%rd45, %rd2, %rd44;
	ld.global.f32 	%f66, [%rd45];
	add.s32 	%r39, %r54, %r1;
	mul.wide.u32 	%rd46, %r39, 4;
	add.s64 	%rd47, %rd1, %rd46;
	ld.global.f32 	%f67, [%rd47];
	fma.rn.f32 	%f68, %f66, %f67, %f116;
	ld.global.f32 	%f69, [%rd45+4];
	add.s32 	%r40, %r39, 1;
	mul.wide.u32 	%rd48, %r40, 4;
	add.s64 	%rd49, %rd1, %rd48;
	ld.global.f32 	%f70, [%rd49];
	fma.rn.f32 	%f71, %f69, %f70, %f68;
	ld.global.f32 	%f72, [%rd45+8];
	add.s32 	%r41, %r39, 2;
	mul.wide.u32 	%rd50, %r41, 4;
	add.s64 	%rd51, %rd1, %rd50;
	ld.global.f32 	%f73, [%rd51];
	fma.rn.f32 	%f74, %f72, %f73, %f71;
	ld.global.f32 	%f75, [%rd45+12];
	add.s32 	%r42, %r39, 3;
	mul.wide.u32 	%rd52, %r42, 4;
	add.s64 	%rd53, %rd1, %rd52;
	ld.global.f32 	%f76, [%rd53];
	fma.rn.f32 	%f77, %f75, %f76, %f74;
	ld.global.f32 	%f78, [%rd45+16];
	add.s32 	%r43, %r39, 4;
	mul.wide.u32 	%rd54, %r43, 4;
	add.s64 	%rd55, %rd1, %rd54;
	ld.global.f32 	%f79, [%rd55];
	fma.rn.f32 	%f80, %f78, %f79, %f77;
	ld.global.f32 	%f81, [%rd45+20];
	add.s32 	%r44, %r39, 5;
	mul.wide.u32 	%rd56, %r44, 4;
	add.s64 	%rd57, %rd1, %rd56;
	ld.global.f32 	%f82, [%rd57];
	fma.rn.f32 	%f83, %f81, %f82, %f80;
	ld.global.f32 	%f84, [%rd45+24];
	add.s32 	%r45, %r39, 6;
	mul.wide.u32 	%rd58, %r45, 4;
	add.s64 	%rd59, %rd1, %rd58;
	ld.global.f32 	%f85, [%rd59];
	fma.rn.f32 	%f86, %f84, %f85, %f83;
	ld.global.f32 	%f87, [%rd45+28];
	add.s32 	%r46, %r39, 7;
	mul.wide.u32 	%rd60, %r46, 4;
	add.s64 	%rd61, %rd1, %rd60;
	ld.global.f32 	%f88, [%rd61];
	fma.rn.f32 	%f116, %f87, %f88, %f86;
	add.s32 	%r54, %r54, 8;
$L__BB2_7:
	setp.eq.s32 	%p6, %r7, 0;
	@%p6 bra 	$L__BB2_13;
	and.b32  	%r10, %r19, 3;
	setp.lt.u32 	%p7, %r7, 4;
	@%p7 bra 	$L__BB2_10;
	mul.wide.u32 	%rd62, %r54, 4;
	add.s64 	%rd63, %rd2, %rd62;
	ld.global.f32 	%f90, [%rd63];
	add.s32 	%r47, %r54, %r1;
	mul.wide.u32 	%rd64, %r47, 4;
	add.s64 	%rd65, %rd1, %rd64;
	ld.global.f32 	%f91, [%rd65];
	fma.rn.f32 	%f92, %f90, %f91, %f116;
	ld.global.f32 	%f93, [%rd63+4];
	add.s32 	%r48, %r47, 1;
	mul.wide.u32 	%rd66, %r48, 4;
	add.s64 	%rd67, %rd1, %rd66;
	ld.global.f32 	%f94, [%rd67];
	fma.rn.f32 	%f95, %f93, %f94, %f92;
	ld.global.f32 	%f96, [%rd63+8];
	add.s32 	%r49, %r47, 2;
	mul.wide.u32 	%rd68, %r49, 4;
	add.s64 	%rd69, %rd1, %rd68;
	ld.global.f32 	%f97, [%rd69];
	fma.rn.f32 	%f98, %f96, %f97, %f95;
	ld.global.f32 	%f99, [%rd63+12];
	add.s32 	%r50, %r47, 3;
	mul.wide.u32 	%rd70, %r50, 4;
	add.s64 	%rd71, %rd1, %rd70;
	ld.global.f32 	%f100, [%rd71];
	fma.rn.f32 	%f116, %f99, %f100, %f98;
	add.s32 	%r54, %r54, 4;
$L__BB2_10:
	setp.eq.s32 	%p8, %r10, 0;
	@%p8 bra 	$L__BB2_13;
	add.s32 	%r57, %r54, %r1;
	mul.wide.u32 	%rd72, %r54, 4;
	add.s64 	%rd80, %rd2, %rd72;
	neg.s32 	%r56, %r10;
$L__BB2_12:
	.pragma "nounroll";
	ld.global.f32 	%f101, [%rd80];
	mul.wide.u32 	%rd73, %r57, 4;
	add.s64 	%rd74, %rd1, %rd73;
	ld.global.f32 	%f102, [%rd74];
	fma.rn.f32 	%f116, %f101, %f102, %f116;
	add.s32 	%r57, %r57, 1;
	add.s64 	%rd80, %rd80, 4;
	add.s32 	%r56, %r56, 1;
	setp.ne.s32 	%p9, %r56, 0;
	@%p9 bra 	$L__BB2_12;
$L__BB2_13:
	cvta.to.global.u64 	%rd75, %rd7;
	cvta.to.global.u64 	%rd76, %rd6;
	mov.u32 	%r51, %ctaid.x;
	mul.wide.u32 	%rd77, %r51, 4;
	add.s64 	%rd78, %rd75, %rd77;
	ld.global.f32 	%f103, [%rd78];
	add.f32 	%f104, %f116, %f103;
	setp.eq.s16 	%p10, %rs1, 0;
	setp.gt.f32 	%p11, %f104, 0f00000000;
	selp.f32 	%f106, %f104, 0f00000000, %p11;
	selp.f32 	%f107, %f104, %f106, %p10;
	add.s64 	%rd79, %rd76, %rd77;
	st.global.f32 	[%rd79], %f107;
	ret;

}


// ===== COMPILED SASS (sm_100) =====

	.target	sm_100

	.elftype	@"ET_EXEC"


//--------------------- .note.nv.tkinfo           --------------------------
	.section	.note.nv.tkinfo,"",@"SHT_NOTE"
	.sectionflags	@"SHF_NOTE_NV_TKINFO"
	.tkinfo
        /*0018*/ 	.word	0x00000002
        /*0030*/ 	.string	""
        /*0030*/ 	.string	"ptxas"
        /*0030*/ 	.string	"Cuda compilation tools, release 13.0, V13.0.88"
        /*0030*/ 	.string	"Build cuda_13.0.r13.0/compiler.36424714_0"
        /*0030*/ 	.string	"-arch sm_100 -m 64 "



//--------------------- .note.nv.cuinfo           --------------------------
	.section	.note.nv.cuinfo,"",@"SHT_NOTE"
	.sectionflags	@"SHF_NOTE_NV_CUINFO"
        /*0018*/ 	.short	0x0002
        /*001a*/ 	.short	0x0064
        /*001c*/ 	.short	0x0082
	.zero		2


//--------------------- .nv.info                  --------------------------
	.section	.nv.info,"",@"SHT_CUDA_INFO"
	.align	4


	//----- nvinfo : EIATTR_REGCOUNT
	.align		4
        /*0000*/ 	.byte	0x04, 0x2f
        /*0002*/ 	.short	(.L_1 - .L_0)
	.align		4
.L_0:
        /*0004*/ 	.word	index@(_Z9Conv_ReLuPfS_S_S_iiii)
        /*0008*/ 	.word	0x00000020


	//----- nvinfo : EIATTR_FRAME_SIZE
	.align		4
.L_1:
        /*000c*/ 	.byte	0x04, 0x11
        /*000e*/ 	.short	(.L_3 - .L_2)
	.align		4
.L_2:
        /*0010*/ 	.word	index@(_Z9Conv_ReLuPfS_S_S_iiii)
        /*0014*/ 	.word	0x00000000


	//----- nvinfo : EIATTR_REGCOUNT
	.align		4
.L_3:
        /*0018*/ 	.byte	0x04, 0x2f
        /*001a*/ 	.short	(.L_5 - .L_4)
	.align		4
.L_4:
        /*001c*/ 	.word	index@(_Z7MaxPoolPfS_ii)
        /*0020*/ 	.word	0x00000012


	//----- nvinfo : EIATTR_FRAME_SIZE
	.align		4
.L_5:
        /*0024*/ 	.byte	0x04, 0x11
        /*0026*/ 	.short	(.L_7 - .L_6)
	.align		4
.L_6:
        /*0028*/ 	.word	index@(_Z7MaxPoolPfS_ii)
        /*002c*/ 	.word	0x00000000


	//----- nvinfo : EIATTR_REGCOUNT
	.align		4
.L_7:
        /*0030*/ 	.byte	0x04, 0x2f
        /*0032*/ 	.short	(.L_9 - .L_8)
	.align		4
.L_8:
        /*0034*/ 	.word	index@(_Z11Linear_ReLuPfS_S_S_ib)
        /*0038*/ 	.word	0x00000020


	//----- nvinfo : EIATTR_FRAME_SIZE
	.align		4
.L_9:
        /*003c*/ 	.byte	0x04, 0x11
        /*003e*/ 	.short	(.L_11 - .L_10)
	.align		4
.L_10:
        /*0040*/ 	.word	index@(_Z11Linear_ReLuPfS_S_S_ib)
        /*0044*/ 	.word	0x00000000


	//----- nvinfo : EIATTR_MIN_STACK_SIZE
	.align		4
.L_11:
        /*0048*/ 	.byte	0x04, 0x12
        /*004a*/ 	.short	(.L_13 - .L_12)
	.align		4
.L_12:
        /*004c*/ 	.word	index@(_Z11Linear_ReLuPfS_S_S_ib)
        /*0050*/ 	.word	0x00000000


	//----- nvinfo : EIATTR_MIN_STACK_SIZE
	.align		4
.L_13:
        /*0054*/ 	.byte	0x04, 0x12
        /*0056*/ 	.short	(.L_15 - .L_14)
	.align		4
.L_14:
        /*0058*/ 	.word	index@(_Z7MaxPoolPfS_ii)
        /*005c*/ 	.word	0x00000000


	//----- nvinfo : EIATTR_MIN_STACK_SIZE
	.align		4
.L_15:
        /*0060*/ 	.byte	0x04, 0x12
        /*0062*/ 	.short	(.L_17 - .L_16)
	.align		4
.L_16:
        /*0064*/ 	.word	index@(_Z9Conv_ReLuPfS_S_S_iiii)
        /*0068*/ 	.word	0x00000000
.L_17:


//--------------------- .nv.compat                --------------------------
	.section	.nv.compat,"",@"SHT_CUDA_COMPAT_INFO"
	.align	4
        /*0000*/ 	.byte	0x02, 0x09, 0x00, 0x00, 0x02, 0x02, 0x01, 0x00, 0x02, 0x05, 0x05, 0x00, 0x03, 0x07, 0x01, 0x01
        /*0010*/ 	.byte	0x02, 0x03, 0x00, 0x00, 0x02, 0x06, 0x01, 0x00, 0x04, 0x0b, 0x08, 0x00, 0x09, 0x00, 0x00, 0x00
        /*0020*/ 	.byte	0x00, 0x00, 0x00, 0x00


//--------------------- .nv.info._Z11Linear_ReLuPfS_S_S_ib --------------------------
	.section	.nv.info._Z11Linear_ReLuPfS_S_S_ib,"",@"SHT_CUDA_INFO"
	.sectionflags	@""
	.align	4


	//----- nvinfo : EIATTR_CUDA_API_VERSION
	.align		4
        /*0000*/ 	.byte	0x04, 0x37
        /*0002*/ 	.short	(.L_19 - .L_18)
.L_18:
        /*0004*/ 	.word	0x00000082


	//----- nvinfo : EIATTR_KPARAM_INFO
	.align		4
.L_19:
        /*0008*/ 	.byte	0x04, 0x17
        /*000a*/ 	.short	(.L_21 - .L_20)
.L_20:
        /*000c*/ 	.word	0x00000000
        /*0010*/ 	.short	0x0005
        /*0012*/ 	.short	0x0024
        /*0014*/ 	.byte	0x00, 0xf0, 0x05, 0x00


	//----- nvinfo : EIATTR_KPARAM_INFO
	.align		4
.L_21:
        /*0018*/ 	.byte	0x04, 0x17
        /*001a*/ 	.short	(.L_23 - .L_22)
.L_22:
        /*001c*/ 	.word	0x00000000
        /*0020*/ 	.short	0x0004
        /*0022*/ 	.short	0x0020
        /*0024*/ 	.byte	0x00, 0xf0, 0x11, 0x00


	//----- nvinfo : EIATTR_KPARAM_INFO
	.align		4
.L_23:
        /*0028*/ 	.byte	0x04, 0x17
        /*002a*/ 	.short	(.L_25 - .L_24)
.L_24:
        /*002c*/ 	.word	0x00000000
        /*0030*/ 	.short	0x0003
        /*0032*/ 	.short	0x0018
        /*0034*/ 	.byte	0x00, 0xf5, 0x21, 0x00


	//----- nvinfo : EIATTR_KPARAM_INFO
	.align		4
.L_25:
        /*0038*/ 	.byte	0x04, 0x17
        /*003a*/ 	.short	(.L_27 - .L_26)
.L_26:
        /*003c*/ 	.word	0x00000000
        /*0040*/ 	.short	0x0002
        /*0042*/ 	.short	0x0010
        /*0044*/ 	.byte	0x00, 0xf5, 0x21, 0x00


	//----- nvinfo : EIATTR_KPARAM_INFO
	.align		4
.L_27:
        /*0048*/ 	.byte	0x04, 0x17
        /*004a*/ 	.short	(.L_29 - .L_28)
.L_28:
        /*004c*/ 	.word	0x00000000
        /*0050*/ 	.short	0x0001
        /*0052*/ 	.short	0x0008
        /*0054*/ 	.byte	0x00, 0xf5, 0x21, 0x00


	//----- nvinfo : EIATTR_KPARAM_INFO
	.align		4
.L_29:
        /*0058*/ 	.byte	0x04, 0x17
        /*005a*/ 	.short	(.L_31 - .L_30)
.L_30:
        /*005c*/ 	.word	0x00000000
        /*0060*/ 	.short	0x0000
        /*0062*/ 	.short	0x0000
        /*0064*/ 	.byte	0x00, 0xf5, 0x21, 0x00


	//----- nvinfo : EIATTR_SPARSE_MMA_MASK
	.align		4
.L_31:
        /*0068*/ 	.byte	0x03, 0x50
        /*006a*/ 	.short	0x0000


	//----- nvinfo : EIATTR_MAXREG_COUNT
	.align		4
        /*006c*/ 	.byte	0x03, 0x1b
        /*006e*/ 	.short	0x00ff


	//----- nvinfo : EIATTR_MERCURY_ISA_VERSION
	.align		4
        /*0070*/ 	.byte	0x03, 0x5f
        /*0072*/ 	.short	0x0101


	//----- nvinfo : EIATTR_VRC_CTA_INIT_COUNT
	.align		4
        /*0074*/ 	.byte	0x02, 0x4a
	.zero		1
	.zero		1


	//----- nvinfo : EIATTR_EXIT_INSTR_OFFSETS
	.align		4
        /*0078*/ 	.byte	0x04, 0x1c
        /*007a*/ 	.short	(.L_33 - .L_32)


	//   ....[0]....
.L_32:
        /*007c*/ 	.word	0x00000d50


	//----- nvinfo : EIATTR_CBANK_PARAM_SIZE
	.align		4
.L_33:
        /*0080*/ 	.byte	0x03, 0x19
        /*0082*/ 	.short	0x0025


	//----- nvinfo : EIATTR_PARAM_CBANK
	.align		4
        /*0084*/ 	.byte	0x04, 0x0a
        /*0086*/ 	.short	(.L_35 - .L_34)
	.align		4
.L_34:
        /*0088*/ 	.word	index@(.nv.constant0._Z11Linear_ReLuPfS_S_S_ib)
        /*008c*/ 	.short	0x0380
        /*008e*/ 	.short	0x0025


	//----- nvinfo : EIATTR_SW_WAR
	.align		4
.L_35:
        /*0090*/ 	.byte	0x04, 0x36
        /*0092*/ 	.short	(.L_37 - .L_36)
.L_36:
        /*0094*/ 	.word	0x00000008
.L_37:


//--------------------- .nv.info._Z7MaxPoolPfS_ii --------------------------
	.section	.nv.info._Z7MaxPoolPfS_ii,"",@"SHT_CUDA_INFO"
	.sectionflags	@""
	.align	4


	//----- nvinfo : EIATTR_CUDA_API_VERSION
	.align		4
        /*0000*/ 	.byte	0x04, 0x37
        /*0002*/ 	.short	(.L_39 - .L_38)
.L_38:
        /*0004*/ 	.word	0x00000082


	//----- nvinfo : EIATTR_KPARAM_INFO
	.align		4
.L_39:
        /*0008*/ 	.byte	0x04, 0x17
        /*000a*/ 	.short	(.L_41 - .L_40)
.L_40:
        /*000c*/ 	.word	0x00000000
        /*0010*/ 	.short	0x0003
        /*0012*/ 	.short	0x0014
        /*0014*/ 	.byte	0x00, 0xf0, 0x11, 0x00


	//----- nvinfo : EIATTR_KPARAM_INFO
	.align		4
.L_41:
        /*0018*/ 	.byte	0x04, 0x17
        /*001a*/ 	.short	(.L_43 - .L_42)
.L_42:
        /*001c*/ 	.word	0x00000000
        /*0020*/ 	.short	0x0002
        /*0022*/ 	.short	0x0010
        /*0024*/ 	.byte	0x00, 0xf0, 0x11, 0x00


	//----- nvinfo : EIATTR_KPARAM_INFO
	.align		4
.L_43:
        /*0028*/ 	.byte	0x04, 0x17
        /*002a*/ 	.short	(.L_45 - .L_44)
.L_44:
        /*002c*/ 	.word	0x00000000
        /*0030*/ 	.short	0x0001
        /*0032*/ 	.short	0x0008
        /*0034*/ 	.byte	0x00, 0xf5, 0x21, 0x00


	//----- nvinfo : EIATTR_KPARAM_INFO
	.align		4
.L_45:
        /*0038*/ 	.byte	0x04, 0x17
        /*003a*/ 	.short	(.L_47 - .L_46)
.L_46:
        /*003c*/ 	.word	0x00000000
        /*0040*/ 	.short	0x0000
        /*0042*/ 	.short	0x0000
        /*0044*/ 	.byte	0x00, 0xf5, 0x21, 0x00


	//----- nvinfo : EIATTR_SPARSE_MMA_MASK
	.align		4
.L_47:
        /*0048*/ 	.byte	0x03, 0x50
        /*004a*/ 	.short	0x0000


	//----- nvinfo : EIATTR_MAXREG_COUNT
	.align		4
        /*004c*/ 	.byte	0x03, 0x1b
        /*004e*/ 	.short	0x00ff


	//----- nvinfo : EIATTR_MERCURY_ISA_VERSION
	.align		4
        /*0050*/ 	.byte	0x03, 0x5f
        /*0052*/ 	.short	0x0101


	//----- nvinfo : EIATTR_VRC_CTA_INIT_COUNT
	.align		4
        /*0054*/ 	.byte	0x02, 0x4a
	.zero		1
	.zero		1


	//----- nvinfo : EIATTR_EXIT_INSTR_OFFSETS
	.align		4
        /*0058*/ 	.byte	0x04, 0x1c
        /*005a*/ 	.short	(.L_49 - .L_48)


	//   ....[0]....
.L_48:
        /*005c*/ 	.word	0x000001d0


	//----- nvinfo : EIATTR_CBANK_PARAM_SIZE
	.align		4
.L_49:
        /*0060*/ 	.byte	0x03, 0x19
        /*0062*/ 	.short	0x0018


	//----- nvinfo : EIATTR_PARAM_CBANK
	.align		4
        /*0064*/ 	.byte	0x04, 0x0a
        /*0066*/ 	.short	(.L_51 - .L_50)
	.align		4
.L_50:
        /*0068*/ 	.word	index@(.nv.constant0._Z7MaxPoolPfS_ii)
        /*006c*/ 	.short	0x0380
        /*006e*/ 	.short	0x0018


	//----- nvinfo : EIATTR_SW_WAR
	.align		4
.L_51:
        /*0070*/ 	.byte	0x04, 0x36
        /*0072*/ 	.short	(.L_53 - .L_52)
.L_52:
        /*0074*/ 	.word	0x00000008
.L_53:


//--------------------- .nv.info._Z9Conv_ReLuPfS_S_S_iiii --------------------------
	.section	.nv.info._Z9Conv_ReLuPfS_S_S_iiii,"",@"SHT_CUDA_INFO"
	.sectionflags	@""
	.align	4


	//----- nvinfo : EIATTR_CUDA_API_VERSION
	.align		4
        /*0000*/ 	.byte	0x04, 0x37
        /*0002*/ 	.short	(.L_55 - .L_54)
.L_54:
        /*0004*/ 	.word	0x00000082


	//----- nvinfo : EIATTR_KPARAM_INFO
	.align		4
.L_55:
        /*0008*/ 	.byte	0x04, 0x17
        /*000a*/ 	.short	(.L_57 - .L_56)
.L_56:
        /*000c*/ 	.word	0x00000000
        /*0010*/ 	.short	0x0007
        /*0012*/ 	.short	0x002c
        /*0014*/ 	.byte	0x00, 0xf0, 0x11, 0x00


	//----- nvinfo : EIATTR_KPARAM_INFO
	.align		4
.L_57:
        /*0018*/ 	.byte	0x04, 0x17
        /*001a*/ 	.short	(.L_59 - .L_58)
.L_58:
        /*001c*/ 	.word	0x00000000
        /*0020*/ 	.short	0x0006
        /*0022*/ 	.short	0x0028
        /*0024*/ 	.byte	0x00, 0xf0, 0x11, 0x00


	//----- nvinfo : EIATTR_KPARAM_INFO
	.align		4
.L_59:
        /*0028*/ 	.byte	0x04, 0x17
        /*002a*/ 	.short	(.L_61 - .L_60)
.L_60:
        /*002c*/ 	.word	0x00000000
        /*0030*/ 	.short	0x0005
        /*0032*/ 	.short	0x0024
        /*0034*/ 	.byte	0x00, 0xf0, 0x11, 0x00


	//----- nvinfo : EIATTR_KPARAM_INFO
	.align		4
.L_61:
        /*0038*/ 	.byte	0x04, 0x17
        /*003a*/ 	.short	(.L_63 - .L_62)
.L_62:
        /*003c*/ 	.word	0x00000000
        /*0040*/ 	.short	0x0004
        /*0042*/ 	.short	0x0020
        /*0044*/ 	.byte	0x00, 0xf0, 0x11, 0x00


	//----- nvinfo : EIATTR_KPARAM_INFO
	.align		4
.L_63:
        /*0048*/ 	.byte	0x04, 0x17
        /*004a*/ 	.short	(.L_65 - .L_64)
.L_64:
        /*004c*/ 	.word	0x00000000
        /*0050*/ 	.short	0x0003
        /*0052*/ 	.short	0x0018
        /*0054*/ 	.byte	0x00, 0xf5, 0x21, 0x00


	//----- nvinfo : EIATTR_KPARAM_INFO
	.align		4
.L_65:
        /*0058*/ 	.byte	0x04, 0x17
        /*005a*/ 	.short	(.L_67 - .L_66)
.L_66:
        /*005c*/ 	.word	0x00000000
        /*0060*/ 	.short	0x0002
        /*0062*/ 	.short	0x0010
        /*0064*/ 	.byte	0x00, 0xf5, 0x21, 0x00


	//----- nvinfo : EIATTR_KPARAM_INFO
	.align		4
.L_67:
        /*0068*/ 	.byte	0x04, 0x17
        /*006a*/ 	.short	(.L_69 - .L_68)
.L_68:
        /*006c*/ 	.word	0x00000000
        /*0070*/ 	.short	0x0001
        /*0072*/ 	.short	0x0008
        /*0074*/ 	.byte	0x00, 0xf5, 0x21, 0x00


	//----- nvinfo : EIATTR_KPARAM_INFO
	.align		4
.L_69:
        /*0078*/ 	.byte	0x04, 0x17
        /*007a*/ 	.short	(.L_71 - .L_70)
.L_70:
        /*007c*/ 	.word	0x00000000
        /*0080*/ 	.short	0x0000
        /*0082*/ 	.short	0x0000
        /*0084*/ 	.byte	0x00, 0xf5, 0x21, 0x00


	//----- nvinfo : EIATTR_SPARSE_MMA_MASK
	.align		4
.L_71:
        /*0088*/ 	.byte	0x03, 0x50
        /*008a*/ 	.short	0x0000


	//----- nvinfo : EIATTR_MAXREG_COUNT
	.align		4
        /*008c*/ 	.byte	0x03, 0x1b
        /*008e*/ 	.short	0x00ff


	//----- nvinfo : EIATTR_MERCURY_ISA_VERSION
	.align		4
        /*0090*/ 	.byte	0x03, 0x5f
        /*0092*/ 	.short	0x0101


	//----- nvinfo : EIATTR_VRC_CTA_INIT_COUNT
	.align		4
        /*0094*/ 	.byte	0x02, 0x4a
	.zero		1
	.zero		1


	//----- nvinfo : EIATTR_EXIT_INSTR_OFFSETS
	.align		4
        /*0098*/ 	.byte	0x04, 0x1c
        /*009a*/ 	.short	(.L_73 - .L_72)


	//   ....[0]....
.L_72:
        /*009c*/ 	.word	0x000012b0


	//----- nvinfo : EIATTR_CBANK_PARAM_SIZE
	.align		4
.L_73:
        /*00a0*/ 	.byte	0x03, 0x19
        /*00a2*/ 	.short	0x0030


	//----- nvinfo : EIATTR_PARAM_CBANK
	.align		4
        /*00a4*/ 	.byte	0x04, 0x0a
        /*00a6*/ 	.short	(.L_75 - .L_74)
	.align		4
.L_74:
        /*00a8*/ 	.word	index@(.nv.constant0._Z9Conv_ReLuPfS_S_S_iiii)
        /*00ac*/ 	.short	0x0380
        /*00ae*/ 	.short	0x0030


	//----- nvinfo : EIATTR_SW_WAR
	.align		4
.L_75:
        /*00b0*/ 	.byte	0x04, 0x36
        /*00b2*/ 	.short	(.L_77 - .L_76)
.L_76:
        /*00b4*/ 	.word	0x00000008
.L_77:


//--------------------- .nv.callgraph             --------------------------
	.section	.nv.callgraph,"",@"SHT_CUDA_CALLGRAPH"
	.align	4
	.sectionentsize	8
	.align		4
        /*0000*/ 	.word	0x00000000
	.align		4
        /*0004*/ 	.word	0xffffffff
	.align		4
        /*0008*/ 	.word	0x00000000
	.align		4
        /*000c*/ 	.word	0xfffffffe
	.align		4
        /*0010*/ 	.word	0x00000000
	.align		4
        /*0014*/ 	.word	0xfffffffd
	.align		4
        /*0018*/ 	.word	0x00000000
	.align		4
        /*001c*/ 	.word	0xfffffffc


//--------------------- .text._Z11Linear_ReLuPfS_S_S_ib --------------------------
	.section	.text._Z11Linear_ReLuPfS_S_S_ib,"ax",@progbits
	.align	128
        .global         _Z11Linear_ReLuPfS_S_S_ib
        .type           _Z11Linear_ReLuPfS_S_S_ib,@function
        .size           _Z11Linear_ReLuPfS_S_S_ib,(.L_x_17 - _Z11Linear_ReLuPfS_S_S_ib)
        .other          _Z11Linear_ReLuPfS_S_S_ib,@"STO_CUDA_ENTRY STV_DEFAULT"
_Z11Linear_ReLuPfS_S_S_ib:
.text._Z11Linear_ReLuPfS_S_S_ib:
[----:B------:R-:W-:Y:S01]  /*0000*/  LDC R1, c[0x0][0x37c] ;  /* 0x0000df00ff017b82 */ /* 0x000fe20000000800 */
[----:B------:R-:W0:Y:S01]  /*0010*/  LDCU UR8, c[0x0][0x3a0] ;  /* 0x00007400ff0877ac */ /* 0x000e220008000800 */
[----:B------:R-:W-:Y:S01]  /*0020*/  HFMA2 R3, -RZ, RZ, 0, 0 ;  /* 0x00000000ff037431 */ /* 0x000fe200000001ff */
[----:B------:R-:W1:Y:S01]  /*0030*/  LDCU.64 UR6, c[0x0][0x358] ;  /* 0x00006b00ff0677ac */ /* 0x000e620008000a00 */
[----:B0-----:R-:W-:-:S09]  /*0040*/  UISETP.GE.AND UP0, UPT, UR8, 0x1, UPT ;  /* 0x000000010800788c */ /* 0x001fd2000bf06270 */
[----:B-1----:R-:W-:Y:S05]  /*0050*/  BRA.U !UP0, `(.L_x_0) ;  /* 0x0000000d08087547 */ /* 0x002fea000b800000 */
[----:B------:R-:W0:Y:S01]  /*0060*/  S2R R15, SR_CTAID.X ;  /* 0x00000000000f7919 */ /* 0x000e220000002500 */
[----:B------:R-:W-:Y:S01]  /*0070*/  UISETP.GE.U32.AND UP0, UPT, UR8, 0x10, UPT ;  /* 0x000000100800788c */ /* 0x000fe2000bf06070 */
[----:B------:R-:W-:Y:S01]  /*0080*/  MOV R3, RZ ;  /* 0x000000ff00037202 */ /* 0x000fe20000000f00 */
[----:B------:R-:W-:Y:S01]  /*0090*/  ULOP3.LUT UR4, UR8, 0xf, URZ, 0xc0, !UPT ;  /* 0x0000000f08047892 */ /* 0x000fe2000f8ec0ff */
[----:B------:R-:W-:-:S03]  /*00a0*/  MOV R16, RZ ;  /* 0x000000ff00107202 */ /* 0x000fc60000000f00 */
[----:B------:R-:W-:-:S03]  /*00b0*/  UISETP.NE.AND UP1, UPT, UR4, URZ, UPT ;  /* 0x000000ff0400728c */ /* 0x000fc6000bf25270 */
[----:B------:R-:W-:Y:S08]  /*00c0*/  BRA.U !UP0, `(.L_x_1) ;  /* 0x0000000508687547 */ /* 0x000ff0000b800000 */
[----:B------:R-:W-:Y:S01]  /*00d0*/  ULOP3.LUT UR5, UR8, 0x7ffffff0, URZ, 0xc0, !UPT ;  /* 0x7ffffff008057892 */ /* 0x000fe2000f8ec0ff */
[----:B------:R-:W-:Y:S01]  /*00e0*/  HFMA2 R14, -RZ, RZ, 0, 0 ;  /* 0x00000000ff0e7431 */ /* 0x000fe200000001ff */
[----:B------:R-:W-:-:S04]  /*00f0*/  MOV R3, RZ ;  /* 0x000000ff00037202 */ /* 0x000fc80000000f00 */
[----:B------:R-:W-:-:S07]  /*0100*/  MOV R16, UR5 ;  /* 0x0000000500107c02 */ /* 0x000fce0008000f00 */
.L_x_2:
[----:B------:R-:W1:Y:S01]  /*0110*/  LDC.64 R6, c[0x0][0x390] ;  /* 0x0000e400ff067b82 */ /* 0x000e620000000a00 */
[----:B0-----:R-:W-:-:S05]  /*0120*/  IMAD R19, R15, UR8, R14 ;  /* 0x000000080f137c24 */ /* 0x001fca000f8e020e */
[C---:B------:R-:W-:Y:S02]  /*0130*/  IADD3 R13, PT, PT, R19.reuse, 0x1, RZ ;  /* 0x00000001130d7810 */ /* 0x040fe40007ffe0ff */
[----:B------:R-:W0:Y:S01]  /*0140*/  LDC.64 R4, c[0x0][0x380] ;  /* 0x0000e000ff047b82 */ /* 0x000e220000000a00 */
[C---:B------:R-:W-:Y:S02]  /*0150*/  IADD3 R25, PT, PT, R19.reuse, 0x2, RZ ;  /* 0x0000000213197810 */ /* 0x040fe40007ffe0ff */
[C---:B------:R-:W-:Y:S01]  /*0160*/  IADD3 R9, PT, PT, R19.reuse, 0x3, RZ ;  /* 0x0000000313097810 */ /* 0x040fe20007ffe0ff */
[----:B-1----:R-:W-:-:S04]  /*0170*/  IMAD.WIDE.U32 R10, R19, 0x4, R6 ;  /* 0x00000004130a7825 */ /* 0x002fc800078e0006 */
[----:B------:R-:W-:Y:S01]  /*0180*/  IMAD.WIDE.U32 R12, R13, 0x4, R6 ;  /* 0x000000040d0c7825 */ /* 0x000fe200078e0006 */
[----:B------:R1:W2:Y:S03]  /*0190*/  LDG.E R28, desc[UR6][R10.64] ;  /* 0x000000060a1c7981 */ /* 0x0002a6000c1e1900 */
[----:B0-----:R-:W-:Y:S01]  /*01a0*/  IMAD.WIDE.U32 R4, R14, 0x4, R4 ;  /* 0x000000040e047825 */ /* 0x001fe200078e0004 */
[----:B------:R0:W3:Y:S04]  /*01b0*/  LDG.E R2, desc[UR6][R12.64] ;  /* 0x000000060c027981 */ /* 0x0000e8000c1e1900 */
[----:B------:R-:W2:Y:S01]  /*01c0*/  LDG.E R0, desc[UR6][R4.64] ;  /* 0x0000000604007981 */ /* 0x000ea2000c1e1900 */
[----:B------:R-:W-:-:S03]  /*01d0*/  IMAD.WIDE.U32 R24, R25, 0x4, R6 ;  /* 0x0000000419187825 */ /* 0x000fc600078e0006 */
[----:B------:R-:W3:Y:S01]  /*01e0*/  LDG.E R29, desc[UR6][R4.64+0x4] ;  /* 0x00000406041d7981 */ /* 0x000ee2000c1e1900 */
[----:B------:R-:W-:Y:S01]  /*01f0*/  IADD3 R17, PT, PT, R19, 0x4, RZ ;  /* 0x0000000413117810 */ /* 0x000fe20007ffe0ff */
[----:B------:R-:W-:Y:S02]  /*0200*/  IMAD.WIDE.U32 R8, R9, 0x4, R6 ;  /* 0x0000000409087825 */ /* 0x000fe400078e0006 */
[----:B------:R-:W4:Y:S01]  /*0210*/  LDG.E R21, desc[UR6][R24.64] ;  /* 0x0000000618157981 */ /* 0x000f22000c1e1900 */
[----:B------:R-:W-:-:S03]  /*0220*/  IADD3 R23, PT, PT, R19, 0x5, RZ ;  /* 0x0000000513177810 */ /* 0x000fc60007ffe0ff */
[----:B------:R-:W4:Y:S01]  /*0230*/  LDG.E R18, desc[UR6][R4.64+0x8] ;  /* 0x0000080604127981 */ /* 0x000f22000c1e1900 */
[----:B-1----:R-:W-:-:S03]  /*0240*/  IMAD.WIDE.U32 R10, R17, 0x4, R6 ;  /* 0x00000004110a7825 */ /* 0x002fc600078e0006 */
[----:B------:R1:W5:Y:S01]  /*0250*/  LDG.E R17, desc[UR6][R8.64] ;  /* 0x0000000608117981 */ /* 0x000362000c1e1900 */
[----:B0-----:R-:W-:-:S03]  /*0260*/  IADD3 R13, PT, PT, R19, 0x6, RZ ;  /* 0x00000006130d7810 */ /* 0x001fc60007ffe0ff */
[----:B------:R-:W5:Y:S04]  /*0270*/  LDG.E R20, desc[UR6][R4.64+0xc] ;  /* 0x00000c0604147981 */ /* 0x000f68000c1e1900 */
[----:B------:R-:W5:Y:S01]  /*0280*/  LDG.E R22, desc[UR6][R10.64] ;  /* 0x000000060a167981 */ /* 0x000f62000c1e1900 */
[----:B-1----:R-:W-:-:S03]  /*0290*/  IMAD.WIDE.U32 R8, R23, 0x4, R6 ;  /* 0x0000000417087825 */ /* 0x002fc600078e0006 */
[----:B------:R-:W5:Y:S01]  /*02a0*/  LDG.E R23, desc[UR6][R4.64+0x10] ;  /* 0x0000100604177981 */ /* 0x000f62000c1e1900 */
[----:B------:R-:W-:-:S03]  /*02b0*/  IMAD.WIDE.U32 R12, R13, 0x4, R6 ;  /* 0x000000040d0c7825 */ /* 0x000fc600078e0006 */
[----:B------:R-:W5:Y:S04]  /*02c0*/  LDG.E R25, desc[UR6][R8.64] ;  /* 0x0000000608197981 */ /* 0x000f68000c1e1900 */
[----:B------:R-:W5:Y:S04]  /*02d0*/  LDG.E R24, desc[UR6][R4.64+0x14] ;  /* 0x0000140604187981 */ /* 0x000f68000c1e1900 */
[----:B------:R0:W5:Y:S04]  /*02e0*/  LDG.E R26, desc[UR6][R12.64] ;  /* 0x000000060c1a7981 */ /* 0x000168000c1e1900 */
[----:B------:R-:W5:Y:S01]  /*02f0*/  LDG.E R27, desc[UR6][R4.64+0x18] ;  /* 0x00001806041b7981 */ /* 0x000f62000c1e1900 */
[----:B0-----:R-:W-:-:S05]  /*0300*/  IADD3 R13, PT, PT, R19, 0xa, RZ ;  /* 0x0000000a130d7810 */ /* 0x001fca0007ffe0ff */
[----:B------:R-:W-:-:S04]  /*0310*/  IMAD.WIDE.U32 R12, R13, 0x4, R6 ;  /* 0x000000040d0c7825 */ /* 0x000fc800078e0006 */
[----:B--2---:R-:W-:Y:S01]  /*0320*/  FFMA R0, R0, R28, R3 ;  /* 0x0000001c00007223 */ /* 0x004fe20000000003 */
[C---:B------:R-:W-:Y:S02]  /*0330*/  IADD3 R3, PT, PT, R19.reuse, 0x7, RZ ;  /* 0x0000000713037810 */ /* 0x040fe40007ffe0ff */
[----:B------:R-:W-:Y:S01]  /*0340*/  IADD3 R28, PT, PT, R19, 0x8, RZ ;  /* 0x00000008131c7810 */ /* 0x000fe20007ffe0ff */
[----:B---3--:R-:W-:Y:S02]  /*0350*/  FFMA R29, R29, R2, R0 ;  /* 0x000000021d1d7223 */ /* 0x008fe40000000000 */
[----:B------:R-:W-:-:S04]  /*0360*/  IMAD.WIDE.U32 R2, R3, 0x4, R6 ;  /* 0x0000000403027825 */ /* 0x000fc800078e0006 */
[----:B------:R-:W-:Y:S01]  /*0370*/  IMAD.WIDE.U32 R10, R28, 0x4, R6 ;  /* 0x000000041c0a7825 */ /* 0x000fe200078e0006 */
[----:B------:R-:W-:-:S03]  /*0380*/  IADD3 R28, PT, PT, R19, 0x9, RZ ;  /* 0x00000009131c7810 */ /* 0x000fc60007ffe0ff */
[----:B----4-:R-:W-:Y:S01]  /*0390*/  FFMA R29, R18, R21, R29 ;  /* 0x00000015121d7223 */ /* 0x010fe2000000001d */
[----:B------:R0:W2:Y:S04]  /*03a0*/  LDG.E R0, desc[UR6][R2.64] ;  /* 0x0000000602007981 */ /* 0x0000a8000c1e1900 */
[----:B------:R-:W2:Y:S01]  /*03b0*/  LDG.E R21, desc[UR6][R4.64+0x1c] ;  /* 0x00001c0604157981 */ /* 0x000ea2000c1e1900 */
[----:B------:R-:W-:Y:S01]  /*03c0*/  IMAD.WIDE.U32 R8, R28, 0x4, R6 ;  /* 0x000000041c087825 */ /* 0x000fe200078e0006 */
[----:B------:R-:W-:-:S03]  /*03d0*/  IADD3 R28, PT, PT, R19, 0xb, RZ ;  /* 0x0000000b131c7810 */ /* 0x000fc60007ffe0ff */
[----:B-----5:R-:W-:Y:S01]  /*03e0*/  FFMA R20, R20, R17, R29 ;  /* 0x0000001114147223 */ /* 0x020fe2000000001d */
[----:B------:R-:W3:Y:S04]  /*03f0*/  LDG.E R10, desc[UR6][R10.64] ;  /* 0x000000060a0a7981 */ /* 0x000ee8000c1e1900 */
[----:B------:R-:W3:Y:S01]  /*0400*/  LDG.E R17, desc[UR6][R4.64+0x20] ;  /* 0x0000200604117981 */ /* 0x000ee2000c1e1900 */
[----:B0-----:R-:W-:-:S04]  /*0410*/  IMAD.WIDE.U32 R2, R28, 0x4, R6 ;  /* 0x000000041c027825 */ /* 0x001fc800078e0006 */
[----:B------:R-:W-:Y:S01]  /*0420*/  FFMA R29, R23, R22, R20 ;  /* 0x00000016171d7223 */ /* 0x000fe20000000014 */
[----:B------:R0:W4:Y:S01]  /*0430*/  LDG.E R18, desc[UR6][R8.64] ;  /* 0x0000000608127981 */ /* 0x000122000c1e1900 */
[----:B------:R-:W-:-:S03]  /*0440*/  IADD3 R28, PT, PT, R19, 0xc, RZ ;  /* 0x0000000c131c7810 */ /* 0x000fc60007ffe0ff */
[----:B------:R-:W4:Y:S01]  /*0450*/  LDG.E R23, desc[UR6][R4.64+0x24] ;  /* 0x0000240604177981 */ /* 0x000f22000c1e1900 */
[----:B------:R-:W-:-:S03]  /*0460*/  FFMA R24, R24, R25, R29 ;  /* 0x0000001918187223 */ /* 0x000fc6000000001d */
[----:B------:R1:W5:Y:S01]  /*0470*/  LDG.E R11, desc[UR6][R12.64] ;  /* 0x000000060c0b7981 */ /* 0x000362000c1e1900 */
[----:B------:R-:W-:Y:S01]  /*0480*/  IADD3 R29, PT, PT, R19, 0xd, RZ ;  /* 0x0000000d131d7810 */ /* 0x000fe20007ffe0ff */
[----:B0-----:R-:W-:Y:S02]  /*0490*/  IMAD.WIDE.U32 R8, R28, 0x4, R6 ;  /* 0x000000041c087825 */ /* 0x001fe400078e0006 */
[----:B------:R-:W5:Y:S02]  /*04a0*/  LDG.E R22, desc[UR6][R4.64+0x28] ;  /* 0x0000280604167981 */ /* 0x000f64000c1e1900 */
[----:B------:R-:W-:Y:S02]  /*04b0*/  FFMA R26, R27, R26, R24 ;  /* 0x0000001a1b1a7223 */ /* 0x000fe40000000018 */
[----:B------:R0:W5:Y:S01]  /*04c0*/  LDG.E R20, desc[UR6][R2.64] ;  /* 0x0000000602147981 */ /* 0x000162000c1e1900 */
[----:B------:R-:W-:Y:S01]  /*04d0*/  IADD3 R27, PT, PT, R19, 0xe, RZ ;  /* 0x0000000e131b7810 */ /* 0x000fe20007ffe0ff */
[----:B-1----:R-:W-:-:S02]  /*04e0*/  IMAD.WIDE.U32 R12, R29, 0x4, R6 ;  /* 0x000000041d0c7825 */ /* 0x002fc400078e0006 */
[----:B------:R-:W5:Y:S01]  /*04f0*/  LDG.E R25, desc[UR6][R4.64+0x2c] ;  /* 0x00002c0604197981 */ /* 0x000f62000c1e1900 */
[----:B------:R-:W-:-:S03]  /*0500*/  IADD3 R29, PT, PT, R19, 0xf, RZ ;  /* 0x0000000f131d7810 */ /* 0x000fc60007ffe0ff */
[----:B------:R-:W5:Y:S01]  /*0510*/  LDG.E R9, desc[UR6][R8.64] ;  /* 0x0000000608097981 */ /* 0x000f62000c1e1900 */
[----:B0-----:R-:W-:-:S03]  /*0520*/  IMAD.WIDE.U32 R2, R27, 0x4, R6 ;  /* 0x000000041b027825 */ /* 0x001fc600078e0006 */
[----:B------:R-:W5:Y:S01]  /*0530*/  LDG.E R24, desc[UR6][R4.64+0x30] ;  /* 0x0000300604187981 */ /* 0x000f62000c1e1900 */
[----:B------:R-:W-:-:S03]  /*0540*/  IMAD.WIDE.U32 R6, R29, 0x4, R6 ;  /* 0x000000041d067825 */ /* 0x000fc600078e0006 */
[----:B------:R-:W5:Y:S04]  /*0550*/  LDG.E R12, desc[UR6][R12.64] ;  /* 0x000000060c0c7981 */ /* 0x000f68000c1e1900 */
[----:B------:R-:W5:Y:S04]  /*0560*/  LDG.E R19, desc[UR6][R4.64+0x34] ;  /* 0x0000340604137981 */ /* 0x000f68000c1e1900 */
[----:B------:R-:W5:Y:S04]  /*0570*/  LDG.E R2, desc[UR6][R2.64] ;  /* 0x0000000602027981 */ /* 0x000f68000c1e1900 */
[----:B------:R-:W5:Y:S04]  /*0580*/  LDG.E R27, desc[UR6][R4.64+0x38] ;  /* 0x00003806041b7981 */ /* 0x000f68000c1e1900 */
[----:B------:R-:W5:Y:S04]  /*0590*/  LDG.E R6, desc[UR6][R6.64] ;  /* 0x0000000606067981 */ /* 0x000f68000c1e1900 */
[----:B------:R-:W5:Y:S01]  /*05a0*/  LDG.E R29, desc[UR6][R4.64+0x3c] ;  /* 0x00003c06041d7981 */ /* 0x000f62000c1e1900 */
[----:B------:R-:W-:-:S04]  /*05b0*/  IADD3 R14, PT, PT, R14, 0x10, RZ ;  /* 0x000000100e0e7810 */ /* 0x000fc80007ffe0ff */
[----:B------:R-:W-:Y:S01]  /*05c0*/  ISETP.NE.AND P0, PT, R14, R16, PT ;  /* 0x000000100e00720c */ /* 0x000fe20003f05270 */
[----:B--2---:R-:W-:-:S04]  /*05d0*/  FFMA R0, R21, R0, R26 ;  /* 0x0000000015007223 */ /* 0x004fc8000000001a */
[----:B---3--:R-:W-:-:S04]  /*05e0*/  FFMA R0, R17, R10, R0 ;  /* 0x0000000a11007223 */ /* 0x008fc80000000000 */
[----:B----4-:R-:W-:-:S04]  /*05f0*/  FFMA R23, R23, R18, R0 ;  /* 0x0000001217177223 */ /* 0x010fc80000000000 */
[----:B-----5:R-:W-:-:S04]  /*0600*/  FFMA R22, R22, R11, R23 ;  /* 0x0000000b16167223 */ /* 0x020fc80000000017 */
[----:B------:R-:W-:-:S04]  /*0610*/  FFMA R25, R25, R20, R22 ;  /* 0x0000001419197223 */ /* 0x000fc80000000016 */
[----:B------:R-:W-:-:S04]  /*0620*/  FFMA R24, R24, R9, R25 ;  /* 0x0000000918187223 */ /* 0x000fc80000000019 */
[----:B------:R-:W-:-:S04]  /*0630*/  FFMA R12, R19, R12, R24 ;  /* 0x0000000c130c7223 */ /* 0x000fc80000000018 */
[----:B------:R-:W-:-:S04]  /*0640*/  FFMA R2, R27, R2, R12 ;  /* 0x000000021b027223 */ /* 0x000fc8000000000c */
[----:B------:R-:W-:Y:S01]  /*0650*/  FFMA R3, R29, R6, R2 ;  /* 0x000000061d037223 */ /* 0x000fe20000000002 */
[----:B------:R-:W-:Y:S06]  /*0660*/  @P0 BRA `(.L_x_2) ;  /* 0xfffffff800a80947 */ /* 0x000fec000383ffff */
.L_x_1:
[----:B------:R-:W-:Y:S05]  /*0670*/  BRA.U !UP1, `(.L_x_0) ;  /* 0x0000000509807547 */ /* 0x000fea000b800000 */
[----:B------:R-:W-:Y:S02]  /*0680*/  UISETP.GE.U32.AND UP0, UPT, UR4, 0x8, UPT ;  /* 0x000000080400788c */ /* 0x000fe4000bf06070 */
[----:B------:R-:W-:-:S04]  /*0690*/  ULOP3.LUT UR5, UR8, 0x7, URZ, 0xc0, !UPT ;  /* 0x0000000708057892 */ /* 0x000fc8000f8ec0ff */
[----:B------:R-:W-:-:S03]  /*06a0*/  UISETP.NE.AND UP1, UPT, UR5, URZ, UPT ;  /* 0x000000ff0500728c */ /* 0x000fc6000bf25270 */
[----:B------:R-:W-:Y:S08]  /*06b0*/  BRA.U !UP0, `(.L_x_3) ;  /* 0x0000000108b07547 */ /* 0x000ff0000b800000 */
[----:B------:R-:W1:Y:S01]  /*06c0*/  LDC.64 R6, c[0x0][0x390] ;  /* 0x0000e400ff067b82 */ /* 0x000e620000000a00 */
[----:B0-----:R-:W-:-:S05]  /*06d0*/  IMAD R13, R15, UR8, R16 ;  /* 0x000000080f0d7c24 */ /* 0x001fca000f8e0210 */
[C---:B------:R-:W-:Y:S02]  /*06e0*/  IADD3 R11, PT, PT, R13.reuse, 0x1, RZ ;  /* 0x000000010d0b7810 */ /* 0x040fe40007ffe0ff */
[----:B------:R-:W0:Y:S01]  /*06f0*/  LDC.64 R4, c[0x0][0x380] ;  /* 0x0000e000ff047b82 */ /* 0x000e220000000a00 */
[C---:B------:R-:W-:Y:S02]  /*0700*/  IADD3 R25, PT, PT, R13.reuse, 0x2, RZ ;  /* 0x000000020d197810 */ /* 0x040fe40007ffe0ff */
        /* <DEDUP_REMOVED lines=10> */
[--C-:B------:R-:W-:Y:S01]  /*07b0*/  IMAD.WIDE.U32 R18, R19, 0x4, R6.reuse ;  /* 0x0000000413127825 */ /* 0x100fe200078e0006 */
[----:B------:R-:W-:Y:S02]  /*07c0*/  IADD3 R27, PT, PT, R13, 0x5, RZ ;  /* 0x000000050d1b7810 */ /* 0x000fe40007ffe0ff */
[----:B------:R-:W4:Y:S01]  /*07d0*/  LDG.E R21, desc[UR6][R24.64] ;  /* 0x0000000618157981 */ /* 0x000f22000c1e1900 */
[----:B-1----:R-:W-:-:S03]  /*07e0*/  IMAD.WIDE.U32 R8, R23, 0x4, R6 ;  /* 0x0000000417087825 */ /* 0x002fc600078e0006 */
[----:B------:R-:W4:Y:S01]  /*07f0*/  LDG.E R20, desc[UR6][R4.64+0x8] ;  /* 0x0000080604147981 */ /* 0x000f22000c1e1900 */
[----:B------:R-:W-:Y:S01]  /*0800*/  IADD3 R29, PT, PT, R13, 0x6, RZ ;  /* 0x000000060d1d7810 */ /* 0x000fe20007ffe0ff */
[--C-:B0-----:R-:W-:Y:S02]  /*0810*/  IMAD.WIDE.U32 R10, R27, 0x4, R6.reuse ;  /* 0x000000041b0a7825 */ /* 0x101fe400078e0006 */
[----:B------:R-:W5:Y:S04]  /*0820*/  LDG.E R19, desc[UR6][R18.64] ;  /* 0x0000000612137981 */ /* 0x000f68000c1e1900 */
[----:B------:R-:W5:Y:S01]  /*0830*/  LDG.E R22, desc[UR6][R4.64+0xc] ;  /* 0x00000c0604167981 */ /* 0x000f62000c1e1900 */
[----:B------:R-:W-:Y:S01]  /*0840*/  IADD3 R27, PT, PT, R13, 0x7, RZ ;  /* 0x000000070d1b7810 */ /* 0x000fe20007ffe0ff */
[----:B------:R-:W-:-:S02]  /*0850*/  IMAD.WIDE.U32 R12, R29, 0x4, R6 ;  /* 0x000000041d0c7825 */ /* 0x000fc400078e0006 */
[----:B------:R-:W5:Y:S04]  /*0860*/  LDG.E R8, desc[UR6][R8.64] ;  /* 0x0000000608087981 */ /* 0x000f68000c1e1900 */
        /* <DEDUP_REMOVED lines=8> */
[----:B------:R-:W-:Y:S01]  /*08f0*/  IADD3 R16, PT, PT, R16, 0x8, RZ ;  /* 0x0000000810107810 */ /* 0x000fe20007ffe0ff */
[----:B--2---:R-:W-:-:S04]  /*0900*/  FFMA R0, R2, R0, R3 ;  /* 0x0000000002007223 */ /* 0x004fc80000000003 */
[----:B---3--:R-:W-:-:S04]  /*0910*/  FFMA R17, R17, R14, R0 ;  /* 0x0000000e11117223 */ /* 0x008fc80000000000 */
[----:B----4-:R-:W-:-:S04]  /*0920*/  FFMA R17, R20, R21, R17 ;  /* 0x0000001514117223 */ /* 0x010fc80000000011 */
[----:B-----5:R-:W-:-:S04]  /*0930*/  FFMA R22, R22, R19, R17 ;  /* 0x0000001316167223 */ /* 0x020fc80000000011 */
[----:B------:R-:W-:-:S04]  /*0940*/  FFMA R23, R23, R8, R22 ;  /* 0x0000000817177223 */ /* 0x000fc80000000016 */
[----:B------:R-:W-:-:S04]  /*0950*/  FFMA R11, R24, R11, R23 ;  /* 0x0000000b180b7223 */ /* 0x000fc80000000017 */
[----:B------:R-:W-:-:S04]  /*0960*/  FFMA R11, R18, R12, R11 ;  /* 0x0000000c120b7223 */ /* 0x000fc8000000000b */
[----:B------:R-:W-:-:S07]  /*0970*/  FFMA R3, R26, R6, R11 ;  /* 0x000000061a037223 */ /* 0x000fce000000000b */
.L_x_3:
        /* <DEDUP_REMOVED lines=10> */
[C---:B------:R-:W-:Y:S01]  /*0a20*/  IADD3 R19, PT, PT, R13.reuse, 0x3, RZ ;  /* 0x000000030d137810 */ /* 0x040fe20007ffe0ff */
[----:B-1----:R-:W-:-:S04]  /*0a30*/  IMAD.WIDE.U32 R8, R13, 0x4, R6 ;  /* 0x000000040d087825 */ /* 0x002fc800078e0006 */
[----:B------:R-:W-:Y:S02]  /*0a40*/  IMAD.WIDE.U32 R10, R11, 0x4, R6 ;  /* 0x000000040b0a7825 */ /* 0x000fe400078e0006 */
[----:B------:R-:W2:Y:S02]  /*0a50*/  LDG.E R8, desc[UR6][R8.64] ;  /* 0x0000000608087981 */ /* 0x000ea4000c1e1900 */
[----:B0-----:R-:W-:Y:S02]  /*0a60*/  IMAD.WIDE.U32 R4, R16, 0x4, R4 ;  /* 0x0000000410047825 */ /* 0x001fe400078e0004 */
[----:B------:R-:W3:Y:S02]  /*0a70*/  LDG.E R10, desc[UR6][R10.64] ;  /* 0x000000060a0a7981 */ /* 0x000ee4000c1e1900 */
[--C-:B------:R-:W-:Y:S02]  /*0a80*/  IMAD.WIDE.U32 R12, R17, 0x4, R6.reuse ;  /* 0x00000004110c7825 */ /* 0x100fe400078e0006 */
[----:B------:R-:W2:Y:S02]  /*0a90*/  LDG.E R0, desc[UR6][R4.64] ;  /* 0x0000000604007981 */ /* 0x000ea4000c1e1900 */
[----:B------:R-:W-:-:S02]  /*0aa0*/  IMAD.WIDE.U32 R6, R19, 0x4, R6 ;  /* 0x0000000413067825 */ /* 0x000fc400078e0006 */
[----:B------:R-:W3:Y:S04]  /*0ab0*/  LDG.E R17, desc[UR6][R4.64+0x4] ;  /* 0x0000040604117981 */ /* 0x000ee8000c1e1900 */
[----:B------:R-:W4:Y:S04]  /*0ac0*/  LDG.E R12, desc[UR6][R12.64] ;  /* 0x000000060c0c7981 */ /* 0x000f28000c1e1900 */
[----:B------:R-:W4:Y:S04]  /*0ad0*/  LDG.E R19, desc[UR6][R4.64+0x8] ;  /* 0x0000080604137981 */ /* 0x000f28000c1e1900 */
[----:B------:R-:W5:Y:S04]  /*0ae0*/  LDG.E R6, desc[UR6][R6.64] ;  /* 0x0000000606067981 */ /* 0x000f68000c1e1900 */
[----:B------:R-:W5:Y:S01]  /*0af0*/  LDG.E R21, desc[UR6][R4.64+0xc] ;  /* 0x00000c0604157981 */ /* 0x000f62000c1e1900 */
[----:B------:R-:W-:Y:S01]  /*0b00*/  IADD3 R16, PT, PT, R16, 0x4, RZ ;  /* 0x0000000410107810 */ /* 0x000fe20007ffe0ff */
[----:B--2---:R-:W-:-:S04]  /*0b10*/  FFMA R0, R0, R8, R3 ;  /* 0x0000000800007223 */ /* 0x004fc80000000003 */
[----:B---3--:R-:W-:-:S04]  /*0b20*/  FFMA R0, R17, R10, R0 ;  /* 0x0000000a11007223 */ /* 0x008fc80000000000 */
[----:B----4-:R-:W-:-:S04]  /*0b30*/  FFMA R0, R19, R12, R0 ;  /* 0x0000000c13007223 */ /* 0x010fc80000000000 */
[----:B-----5:R-:W-:-:S07]  /*0b40*/  FFMA R3, R21, R6, R0 ;  /* 0x0000000615037223 */ /* 0x020fce0000000000 */
.L_x_4:
[----:B------:R-:W-:Y:S05]  /*0b50*/  BRA.U !UP1, `(.L_x_0) ;  /* 0x0000000109487547 */ /* 0x000fea000b800000 */
[----:B------:R-:W1:Y:S01]  /*0b60*/  LDC.64 R4, c[0x0][0x380] ;  /* 0x0000e000ff047b82 */ /* 0x000e620000000a00 */
[----:B0-----:R-:W-:Y:S01]  /*0b70*/  IMAD R15, R15, UR8, R16 ;  /* 0x000000080f0f7c24 */ /* 0x001fe2000f8e0210 */
[----:B------:R-:W-:-:S06]  /*0b80*/  UIADD3 UR4, UPT, UPT, -UR4, URZ, URZ ;  /* 0x000000ff04047290 */ /* 0x000fcc000fffe1ff */
[----:B------:R-:W0:Y:S01]  /*0b90*/  LDC.64 R8, c[0x0][0x390] ;  /* 0x0000e400ff087b82 */ /* 0x000e220000000a00 */
[----:B-1----:R-:W-:-:S03]  /*0ba0*/  IMAD.WIDE.U32 R4, R16, 0x4, R4 ;  /* 0x0000000410047825 */ /* 0x002fc600078e0004 */
[----:B------:R-:W-:Y:S02]  /*0bb0*/  MOV R2, R4 ;  /* 0x0000000400027202 */ /* 0x000fe40000000f00 */
[----:B------:R-:W-:-:S07]  /*0bc0*/  MOV R7, R5 ;  /* 0x0000000500077202 */ /* 0x000fce0000000f00 */
.L_x_5:
[----:B0-----:R-:W-:Y:S01]  /*0bd0*/  IMAD.WIDE.U32 R4, R15, 0x4, R8 ;  /* 0x000000040f047825 */ /* 0x001fe200078e0008 */
[----:B------:R-:W-:-:S05]  /*0be0*/  MOV R6, R2 ;  /* 0x0000000200067202 */ /* 0x000fca0000000f00 */
[----:B------:R0:W2:Y:S04]  /*0bf0*/  LDG.E R0, desc[UR6][R6.64] ;  /* 0x0000000606007981 */ /* 0x0000a8000c1e1900 */
[----:B------:R-:W2:Y:S01]  /*0c00*/  LDG.E R4, desc[UR6][R4.64] ;  /* 0x0000000604047981 */ /* 0x000ea2000c1e1900 */
[----:B------:R-:W-:Y:S01]  /*0c10*/  UIADD3 UR4, UPT, UPT, UR4, 0x1, URZ ;  /* 0x0000000104047890 */ /* 0x000fe2000fffe0ff */
[----:B------:R-:W-:Y:S02]  /*0c20*/  IADD3 R2, P0, PT, R2, 0x4, RZ ;  /* 0x0000000402027810 */ /* 0x000fe40007f1e0ff */
[----:B------:R-:W-:Y:S01]  /*0c30*/  IADD3 R15, PT, PT, R15, 0x1, RZ ;  /* 0x000000010f0f7810 */ /* 0x000fe20007ffe0ff */
[----:B------:R-:W-:Y:S01]  /*0c40*/  UISETP.NE.AND UP0, UPT, UR4, URZ, UPT ;  /* 0x000000ff0400728c */ /* 0x000fe2000bf05270 */
[----:B0-----:R-:W-:Y:S01]  /*0c50*/  IADD3.X R7, PT, PT, RZ, R7, RZ, P0, !PT ;  /* 0x00000007ff077210 */ /* 0x001fe200007fe4ff */
[----:B--2---:R-:W-:-:S07]  /*0c60*/  FFMA R3, R0, R4, R3 ;  /* 0x0000000400037223 */ /* 0x004fce0000000003 */
[----:B------:R-:W-:Y:S05]  /*0c70*/  BRA.U UP0, `(.L_x_5) ;  /* 0xfffffffd00d47547 */ /* 0x000fea000b83ffff */
.L_x_0:
[----:B------:R-:W1:Y:S01]  /*0c80*/  S2R R11, SR_CTAID.X ;  /* 0x00000000000b7919 */ /* 0x000e620000002500 */
[----:B------:R-:W1:Y:S01]  /*0c90*/  LDC.64 R4, c[0x0][0x398] ;  /* 0x0000e600ff047b82 */ /* 0x000e620000000a00 */
[----:B------:R-:W2:Y:S07]  /*0ca0*/  LDCU.U8 UR4, c[0x0][0x3a4] ;  /* 0x00007480ff0477ac */ /* 0x000eae0008000000 */
[----:B------:R-:W3:Y:S01]  /*0cb0*/  LDC.64 R6, c[0x0][0x388] ;  /* 0x0000e200ff067b82 */ /* 0x000ee20000000a00 */
[----:B-1----:R-:W-:-:S06]  /*0cc0*/  IMAD.WIDE.U32 R4, R11, 0x4, R4 ;  /* 0x000000040b047825 */ /* 0x002fcc00078e0004 */
[----:B------:R-:W4:Y:S01]  /*0cd0*/  LDG.E R4, desc[UR6][R4.64] ;  /* 0x0000000604047981 */ /* 0x000f22000c1e1900 */
[----:B--2---:R-:W-:-:S06]  /*0ce0*/  UPRMT UR4, UR4, 0x8880, URZ ;  /* 0x0000888004047896 */ /* 0x004fcc00080000ff */
[----:B------:R-:W-:Y:S01]  /*0cf0*/  ISETP.NE.AND P1, PT, RZ, UR4, PT ;  /* 0x00000004ff007c0c */ /* 0x000fe2000bf25270 */
[----:B----4-:R-:W-:Y:S01]  /*0d00*/  FADD R9, R4, R3 ;  /* 0x0000000304097221 */ /* 0x010fe20000000000 */
[----:B------:R-:W-:Y:S01]  /*0d10*/  FSETP.GT.AND P0, PT, R3, -R4, PT ;  /* 0x800000040300720b */ /* 0x000fe20003f04000 */
[----:B---3--:R-:W-:-:S10]  /*0d20*/  IMAD.WIDE.U32 R2, R11, 0x4, R6 ;  /* 0x000000040b027825 */ /* 0x008fd400078e0006 */
[----:B------:R-:W-:-:S05]  /*0d30*/  @P1 FSEL R9, R9, RZ, P0 ;  /* 0x000000ff09091208 */ /* 0x000fca0000000000 */
[----:B------:R-:W-:Y:S01]  /*0d40*/  STG.E desc[UR6][R2.64], R9 ;  /* 0x0000000902007986 */ /* 0x000fe2000c101906 */
[----:B------:R-:W-:Y:S05]  /*0d50*/  EXIT ;  /* 0x000000000000794d */ /* 0x000fea0003800000 */
.L_x_6:
[----:B------:R-:W-:-:S00]  /*0d60*/  BRA `(.L_x_6) ;  /* 0xfffffffc00fc7947 */ /* 0x000fc0000383ffff */
[----:B------:R-:W-:-:S00]  /*0d70*/  NOP ;  /* 0x0000000000007918 */ /* 0x000fc00000000000 */
        /* <DEDUP_REMOVED lines=8> */
.L_x_17:


//--------------------- .text._Z7MaxPoolPfS_ii    --------------------------
	.section	.text._Z7MaxPoolPfS_ii,"ax",@progbits
	.align	128
        .global         _Z7MaxPoolPfS_ii
        .type           _Z7MaxPoolPfS_ii,@function
        .size           _Z7MaxPoolPfS_ii,(.L_x_18 - _Z7MaxPoolPfS_ii)
        .other          _Z7MaxPoolPfS_ii,@"STO_CUDA_ENTRY STV_DEFAULT"
_Z7MaxPoolPfS_ii:
.text._Z7MaxPoolPfS_ii:
[----:B------:R-:W-:Y:S01]  /*0000*/  LDC R1, c[0x0][0x37c] ;  /* 0x0000df00ff017b82 */ /* 0x000fe20000000800 */
[----:B------:R-:W0:Y:S07]  /*0010*/  S2R R10, SR_TID.Y ;  /* 0x00000000000a7919 */ /* 0x000e2e0000002200 */
[----:B------:R-:W1:Y:S01]  /*0020*/  S2UR UR6, SR_CTAID.X ;  /* 0x00000000000679c3 */ /* 0x000e620000002500 */
[----:B------:R-:W2:Y:S01]  /*0030*/  LDCU.64 UR4, c[0x0][0x358] ;  /* 0x00006b00ff0477ac */ /* 0x000ea20008000a00 */
[----:B------:R-:W3:Y:S06]  /*0040*/  S2R R12, SR_TID.X ;  /* 0x00000000000c7919 */ /* 0x000eec0000002100 */
[----:B------:R-:W1:Y:S08]  /*0050*/  LDC.64 R2, c[0x0][0x390] ;  /* 0x0000e400ff027b82 */ /* 0x000e700000000a00 */
[----:B------:R-:W4:Y:S01]  /*0060*/  LDC.64 R4, c[0x0][0x380] ;  /* 0x0000e000ff047b82 */ /* 0x000f220000000a00 */
[----:B0-----:R-:W-:-:S02]  /*0070*/  SHF.L.U32 R7, R10, 0x1, RZ ;  /* 0x000000010a077819 */ /* 0x001fc400000006ff */
[----:B---3--:R-:W-:-:S03]  /*0080*/  SHF.L.U32 R9, R12, 0x1, RZ ;  /* 0x000000010c097819 */ /* 0x008fc600000006ff */
[----:B-1----:R-:W-:-:S04]  /*0090*/  IMAD R7, R2, UR6, R7 ;  /* 0x0000000602077c24 */ /* 0x002fc8000f8e0207 */
[----:B------:R-:W-:Y:S02]  /*00a0*/  IMAD R7, R7, R2, R9 ;  /* 0x0000000207077224 */ /* 0x000fe400078e0209 */
[----:B------:R-:W0:Y:S02]  /*00b0*/  LDC.64 R8, c[0x0][0x388] ;  /* 0x0000e200ff087b82 */ /* 0x000e240000000a00 */
[----:B----4-:R-:W-:-:S05]  /*00c0*/  IMAD.WIDE R4, R7, 0x4, R4 ;  /* 0x0000000407047825 */ /* 0x010fca00078e0204 */
[----:B--2---:R-:W2:Y:S01]  /*00d0*/  LDG.E R0, desc[UR4][R4.64] ;  /* 0x0000000404007981 */ /* 0x004ea2000c1e1900 */
[----:B------:R-:W-:-:S03]  /*00e0*/  IMAD.WIDE R6, R2, 0x4, R4 ;  /* 0x0000000402067825 */ /* 0x000fc600078e0204 */
[----:B------:R-:W3:Y:S04]  /*00f0*/  LDG.E R11, desc[UR4][R4.64+0x4] ;  /* 0x00000404040b7981 */ /* 0x000ee8000c1e1900 */
[----:B------:R-:W4:Y:S04]  /*0100*/  LDG.E R13, desc[UR4][R6.64] ;  /* 0x00000004060d7981 */ /* 0x000f28000c1e1900 */
[----:B------:R-:W5:Y:S01]  /*0110*/  LDG.E R15, desc[UR4][R6.64+0x4] ;  /* 0x00000404060f7981 */ /* 0x000f62000c1e1900 */
[----:B------:R-:W-:-:S04]  /*0120*/  IMAD R2, R3, UR6, R10 ;  /* 0x0000000603027c24 */ /* 0x000fc8000f8e020a */
[----:B------:R-:W-:-:S04]  /*0130*/  IMAD R3, R2, R3, R12 ;  /* 0x0000000302037224 */ /* 0x000fc800078e020c */
[----:B0-----:R-:W-:Y:S01]  /*0140*/  IMAD.WIDE.U32 R2, R3, 0x4, R8 ;  /* 0x0000000403027825 */ /* 0x001fe200078e0008 */
[----:B--2---:R-:W-:-:S04]  /*0150*/  FMNMX R0, RZ, R0, !PT ;  /* 0x00000000ff007209 */ /* 0x004fc80007800000 */
[----:B---3--:R-:W-:-:S04]  /*0160*/  FSETP.GT.AND P0, PT, R11, R0, PT ;  /* 0x000000000b00720b */ /* 0x008fc80003f04000 */
[----:B------:R-:W-:-:S04]  /*0170*/  FSEL R0, R11, R0, P0 ;  /* 0x000000000b007208 */ /* 0x000fc80000000000 */
[----:B----4-:R-:W-:-:S04]  /*0180*/  FSETP.GT.AND P0, PT, R13, R0, PT ;  /* 0x000000000d00720b */ /* 0x010fc80003f04000 */
[----:B------:R-:W-:-:S04]  /*0190*/  FSEL R0, R13, R0, P0 ;  /* 0x000000000d007208 */ /* 0x000fc80000000000 */
[----:B-----5:R-:W-:-:S04]  /*01a0*/  FSETP.GT.AND P0, PT, R15, R0, PT ;  /* 0x000000000f00720b */ /* 0x020fc80003f04000 */
[----:B------:R-:W-:-:S05]  /*01b0*/  FSEL R15, R15, R0, P0 ;  /* 0x000000000f0f7208 */ /* 0x000fca0000000000 */
[----:B------:R-:W-:Y:S01]  /*01c0*/  STG.E desc[UR4][R2.64], R15 ;  /* 0x0000000f02007986 */ /* 0x000fe2000c101904 */
[----:B------:R-:W-:Y:S05]  /*01d0*/  EXIT ;  /* 0x000000000000794d */ /* 0x000fea0003800000 */
.L_x_7:
        /* <DEDUP_REMOVED lines=10> */
.L_x_18:


//--------------------- .text._Z9Conv_ReLuPfS_S_S_iiii --------------------------
	.section	.text._Z9Conv_ReLuPfS_S_S_iiii,"ax",@progbits
	.align	128
        .global         _Z9Conv_ReLuPfS_S_S_iiii
        .type           _Z9Conv_ReLuPfS_S_S_iiii,@function
        .size           _Z9Conv_ReLuPfS_S_S_iiii,(.L_x_19 - _Z9Conv_ReLuPfS_S_S_iiii)
        .other          _Z9Conv_ReLuPfS_S_S_iiii,@"STO_CUDA_ENTRY STV_DEFAULT"
_Z9Conv_ReLuPfS_S_S_iiii:
.text._Z9Conv_ReLuPfS_S_S_iiii:
[----:B------:R-:W-:Y:S08]  /*0000*/  LDC R1, c[0x0][0x37c] ;  /* 0x0000df00ff017b82 */ /* 0x000ff00000000800 */
[----:B------:R-:W0:Y:S01]  /*0010*/  LDC R7, c[0x0][0x3a4] ;  /* 0x0000e900ff077b82 */ /* 0x000e220000000800 */
[----:B------:R-:W1:Y:S01]  /*0020*/  LDCU.64 UR4, c[0x0][0x358] ;  /* 0x00006b00ff0477ac */ /* 0x000e620008000a00 */
[----:B------:R-:W-:-:S06]  /*0030*/  HFMA2 R23, -RZ, RZ, 0, 0 ;  /* 0x00000000ff177431 */ /* 0x000fcc00000001ff */
[----:B------:R-:W2:Y:S01]  /*0040*/  LDC R0, c[0x0][0x3ac] ;  /* 0x0000eb00ff007b82 */ /* 0x000ea20000000800 */
[----:B0-----:R-:W-:-:S04]  /*0050*/  ISETP.GE.AND P0, PT, R7, 0x1, PT ;  /* 0x000000010700780c */ /* 0x001fc80003f06270 */
[----:B--2---:R-:W-:-:S13]  /*0060*/  ISETP.LT.OR P0, PT, R0, 0x1, !P0 ;  /* 0x000000010000780c */ /* 0x004fda0004701670 */
[----:B-1----:R-:W-:Y:S05]  /*0070*/  @P0 BRA `(.L_x_8) ;  /* 0x0000001000540947 */ /* 0x002fea0003800000 */
[----:B------:R-:W0:Y:S01]  /*0080*/  S2R R0, SR_CTAID.X ;  /* 0x0000000000007919 */ /* 0x000e220000002500 */
[C---:B------:R-:W-:Y:S02]  /*0090*/  LOP3.LUT R6, R7.reuse, 0x7ffffff0, RZ, 0xc0, !PT ;  /* 0x7ffffff007067812 */ /* 0x040fe400078ec0ff */
[C---:B------:R-:W-:Y:S01]  /*00a0*/  LOP3.LUT R4, R7.reuse, 0xf, RZ, 0xc0, !PT ;  /* 0x0000000f07047812 */ /* 0x040fe200078ec0ff */
[----:B------:R-:W1:Y:S01]  /*00b0*/  S2R R2, SR_TID.Y ;  /* 0x0000000000027919 */ /* 0x000e620000002200 */
[C---:B------:R-:W-:Y:S02]  /*00c0*/  LOP3.LUT R5, R7.reuse, 0x7, RZ, 0xc0, !PT ;  /* 0x0000000707057812 */ /* 0x040fe400078ec0ff */
[----:B------:R-:W-:Y:S01]  /*00d0*/  LOP3.LUT R7, R7, 0x3, RZ, 0xc0, !PT ;  /* 0x0000000307077812 */ /* 0x000fe200078ec0ff */
[----:B------:R-:W2:Y:S01]  /*00e0*/  S2R R3, SR_TID.X ;  /* 0x0000000000037919 */ /* 0x000ea20000002100 */
[----:B------:R-:W-:Y:S02]  /*00f0*/  MOV R23, RZ ;  /* 0x000000ff00177202 */ /* 0x000fe40000000f00 */
[----:B------:R-:W-:-:S02]  /*0100*/  MOV R9, RZ ;  /* 0x000000ff00097202 */ /* 0x000fc40000000f00 */
[----:B------:R-:W-:-:S07]  /*0110*/  IADD3 R8, PT, PT, -R6, RZ, RZ ;  /* 0x000000ff06087210 */ /* 0x000fce0007ffe1ff */
.L_x_15:
[----:B------:R-:W0:Y:S01]  /*0120*/  LDC R12, c[0x0][0x3ac] ;  /* 0x0000eb00ff0c7b82 */ /* 0x000e220000000800 */
[----:B------:R-:W1:Y:S01]  /*0130*/  LDCU UR6, c[0x0][0x3a0] ;  /* 0x00007400ff0677ac */ /* 0x000e620008000800 */
[----:B------:R-:W-:Y:S01]  /*0140*/  MOV R11, RZ ;  /* 0x000000ff000b7202 */ /* 0x000fe20000000f00 */
[C---:B-1----:R-:W-:Y:S02]  /*0150*/  IMAD R10, R9.reuse, UR6, R2 ;  /* 0x00000006090a7c24 */ /* 0x042fe4000f8e0202 */
[----:B0-----:R-:W-:Y:S01]  /*0160*/  IMAD R20, R0, R12, R9 ;  /* 0x0000000c00147224 */ /* 0x001fe200078e0209 */
[----:B------:R-:W-:-:S04]  /*0170*/  IADD3 R9, PT, PT, R9, 0x1, RZ ;  /* 0x0000000109097810 */ /* 0x000fc80007ffe0ff */
[----:B------:R-:W-:-:S13]  /*0180*/  ISETP.NE.AND P0, PT, R9, R12, PT ;  /* 0x0000000c0900720c */ /* 0x000fda0003f05270 */
.L_x_14:
[----:B------:R-:W0:Y:S01]  /*0190*/  LDC.64 R12, c[0x0][0x3a0] ;  /* 0x0000e800ff0c7b82 */ /* 0x000e220000000a00 */
[----:B------:R-:W-:Y:S01]  /*01a0*/  IADD3 R14, PT, PT, R10, R11, RZ ;  /* 0x0000000b0a0e7210 */ /* 0x000fe20007ffe0ff */
[----:B------:R-:W-:Y:S01]  /*01b0*/  HFMA2 R21, -RZ, RZ, 0, 0 ;  /* 0x00000000ff157431 */ /* 0x000fe200000001ff */
[----:B0-----:R-:W-:Y:S01]  /*01c0*/  ISETP.GE.U32.AND P2, PT, R13, 0x10, PT ;  /* 0x000000100d00780c */ /* 0x001fe20003f46070 */
[----:B------:R-:W-:Y:S01]  /*01d0*/  IMAD R22, R20, R13, R11 ;  /* 0x0000000d14167224 */ /* 0x000fe200078e020b */
[----:B------:R-:W-:Y:S01]  /*01e0*/  IADD3 R11, PT, PT, R11, 0x1, RZ ;  /* 0x000000010b0b7810 */ /* 0x000fe20007ffe0ff */
[----:B--2---:R-:W-:-:S03]  /*01f0*/  IMAD R12, R14, R12, R3 ;  /* 0x0000000c0e0c7224 */ /* 0x004fc600078e0203 */
[----:B------:R-:W-:-:S07]  /*0200*/  ISETP.NE.AND P1, PT, R11, R13, PT ;  /* 0x0000000d0b00720c */ /* 0x000fce0003f25270 */
[----:B------:R-:W-:Y:S06]  /*0210*/  @!P2 BRA `(.L_x_9) ;  /* 0x0000000400e4a947 */ /* 0x000fec0003800000 */
[----:B------:R-:W-:Y:S01]  /*0220*/  IMAD R21, R22, R13, 0x7 ;  /* 0x0000000716157424 */ /* 0x000fe200078e020d */
[----:B------:R-:W-:Y:S02]  /*0230*/  IADD3 R25, PT, PT, R12, 0x7, RZ ;  /* 0x000000070c197810 */ /* 0x000fe40007ffe0ff */
[----:B------:R-:W-:-:S07]  /*0240*/  MOV R24, R8 ;  /* 0x0000000800187202 */ /* 0x000fce0000000f00 */
.L_x_10:
[----:B------:R-:W0:Y:S01]  /*0250*/  LDC.64 R16, c[0x0][0x380] ;  /* 0x0000e000ff107b82 */ /* 0x000e220000000a00 */
[----:B------:R-:W-:Y:S02]  /*0260*/  IADD3 R27, PT, PT, R25, -0x7, RZ ;  /* 0xfffffff9191b7810 */ /* 0x000fe40007ffe0ff */
[----:B------:R-:W-:-:S05]  /*0270*/  IADD3 R19, PT, PT, R21, -0x7, RZ ;  /* 0xfffffff915137810 */ /* 0x000fca0007ffe0ff */
[----:B------:R-:W1:Y:S01]  /*0280*/  LDC.64 R14, c[0x0][0x390] ;  /* 0x0000e400ff0e7b82 */ /* 0x000e620000000a00 */
[----:B0-----:R-:W-:-:S06]  /*0290*/  IMAD.WIDE.U32 R26, R27, 0x4, R16 ;  /* 0x000000041b1a7825 */ /* 0x001fcc00078e0010 */
[----:B------:R-:W2:Y:S01]  /*02a0*/  LDG.E R26, desc[UR4][R26.64] ;  /* 0x000000041a1a7981 */ /* 0x000ea2000c1e1900 */
[----:B-1----:R-:W-:-:S06]  /*02b0*/  IMAD.WIDE.U32 R18, R19, 0x4, R14 ;  /* 0x0000000413127825 */ /* 0x002fcc00078e000e */
[----:B------:R0:W2:Y:S01]  /*02c0*/  LDG.E R18, desc[UR4][R18.64] ;  /* 0x0000000412127981 */ /* 0x0000a2000c1e1900 */
[----:B------:R-:W-:-:S05]  /*02d0*/  IADD3 R29, PT, PT, R25, -0x6, RZ ;  /* 0xfffffffa191d7810 */ /* 0x000fca0007ffe0ff */
[----:B------:R-:W-:Y:S01]  /*02e0*/  IMAD.WIDE.U32 R28, R29, 0x4, R16 ;  /* 0x000000041d1c7825 */ /* 0x000fe200078e0010 */
[----:B0-----:R-:W-:-:S03]  /*02f0*/  IADD3 R19, PT, PT, R21, -0x6, RZ ;  /* 0xfffffffa15137810 */ /* 0x001fc60007ffe0ff */
[----:B--2---:R-:W-:Y:S02]  /*0300*/  FFMA R23, R26, R18, R23 ;  /* 0x000000121a177223 */ /* 0x004fe40000000017 */
[----:B------:R0:W2:Y:S02]  /*0310*/  LDG.E R18, desc[UR4][R28.64] ;  /* 0x000000041c127981 */ /* 0x0000a4000c1e1900 */
[----:B0-----:R-:W-:-:S06]  /*0320*/  IMAD.WIDE.U32 R28, R19, 0x4, R14 ;  /* 0x00000004131c7825 */ /* 0x001fcc00078e000e */
[----:B------:R-:W2:Y:S01]  /*0330*/  LDG.E R28, desc[UR4][R28.64] ;  /* 0x000000041c1c7981 */ /* 0x000ea2000c1e1900 */
[----:B------:R-:W-:Y:S02]  /*0340*/  IADD3 R27, PT, PT, R25, -0x5, RZ ;  /* 0xfffffffb191b7810 */ /* 0x000fe40007ffe0ff */
[----:B------:R-:W-:-:S03]  /*0350*/  IADD3 R19, PT, PT, R21, -0x5, RZ ;  /* 0xfffffffb15137810 */ /* 0x000fc60007ffe0ff */
[----:B------:R-:W-:-:S06]  /*0360*/  IMAD.WIDE.U32 R26, R27, 0x4, R16 ;  /* 0x000000041b1a7825 */ /* 0x000fcc00078e0010 */
[----:B------:R-:W3:Y:S01]  /*0370*/  LDG.E R26, desc[UR4][R26.64] ;  /* 0x000000041a1a7981 */ /* 0x000ee2000c1e1900 */
[----:B--2---:R-:W-:Y:S01]  /*0380*/  FFMA R23, R18, R28, R23 ;  /* 0x0000001c12177223 */ /* 0x004fe20000000017 */
[----:B------:R-:W-:-:S06]  /*0390*/  IMAD.WIDE.U32 R18, R19, 0x4, R14 ;  /* 0x0000000413127825 */ /* 0x000fcc00078e000e */
[----:B------:R0:W3:Y:S01]  /*03a0*/  LDG.E R18, desc[UR4][R18.64] ;  /* 0x0000000412127981 */ /* 0x0000e2000c1e1900 */
[----:B------:R-:W-:Y:S02]  /*03b0*/  IADD3 R29, PT, PT, R21, -0x4, RZ ;  /* 0xfffffffc151d7810 */ /* 0x000fe40007ffe0ff */
[----:B0-----:R-:W-:-:S03]  /*03c0*/  IADD3 R19, PT, PT, R25, -0x4, RZ ;  /* 0xfffffffc19137810 */ /* 0x001fc60007ffe0ff */
[----:B------:R-:W-:-:S06]  /*03d0*/  IMAD.WIDE.U32 R28, R29, 0x4, R14 ;  /* 0x000000041d1c7825 */ /* 0x000fcc00078e000e */
[----:B------:R-:W2:Y:S01]  /*03e0*/  LDG.E R28, desc[UR4][R28.64] ;  /* 0x000000041c1c7981 */ /* 0x000ea2000c1e1900 */
[----:B---3--:R-:W-:Y:S01]  /*03f0*/  FFMA R23, R26, R18, R23 ;  /* 0x000000121a177223 */ /* 0x008fe20000000017 */
[----:B------:R-:W-:-:S06]  /*0400*/  IMAD.WIDE.U32 R18, R19, 0x4, R16 ;  /* 0x0000000413127825 */ /* 0x000fcc00078e0010 */
[----:B------:R0:W2:Y:S01]  /*0410*/  LDG.E R18, desc[UR4][R18.64] ;  /* 0x0000000412127981 */ /* 0x0000a2000c1e1900 */
[----:B------:R-:W-:Y:S02]  /*0420*/  IADD3 R27, PT, PT, R25, -0x3, RZ ;  /* 0xfffffffd191b7810 */ /* 0x000fe40007ffe0ff */
[----:B0-----:R-:W-:-:S03]  /*0430*/  IADD3 R19, PT, PT, R21, -0x3, RZ ;  /* 0xfffffffd15137810 */ /* 0x001fc60007ffe0ff */
[----:B------:R-:W-:-:S06]  /*0440*/  IMAD.WIDE.U32 R26, R27, 0x4, R16 ;  /* 0x000000041b1a7825 */ /* 0x000fcc00078e0010 */
[----:B------:R0:W3:Y:S01]  /*0450*/  LDG.E R26, desc[UR4][R26.64] ;  /* 0x000000041a1a7981 */ /* 0x0000e2000c1e1900 */
[----:B--2---:R-:W-:Y:S01]  /*0460*/  FFMA R23, R18, R28, R23 ;  /* 0x0000001c12177223 */ /* 0x004fe20000000017 */
[----:B------:R-:W-:-:S06]  /*0470*/  IMAD.WIDE.U32 R18, R19, 0x4, R14 ;  /* 0x0000000413127825 */ /* 0x000fcc00078e000e */
[----:B------:R-:W3:Y:S01]  /*0480*/  LDG.E R18, desc[UR4][R18.64] ;  /* 0x0000000412127981 */ /* 0x000ee2000c1e1900 */
[----:B0-----:R-:W-:Y:S02]  /*0490*/  IADD3 R27, PT, PT, R25, -0x2, RZ ;  /* 0xfffffffe191b7810 */ /* 0x001fe40007ffe0ff */
[----:B------:R-:W-:-:S05]  /*04a0*/  IADD3 R29, PT, PT, R21, -0x2, RZ ;  /* 0xfffffffe151d7810 */ /* 0x000fca0007ffe0ff */
        /* <DEDUP_REMOVED lines=8> */
[----:B------:R-:W3:Y:S01]  /*0530*/  LDG.E R26, desc[UR4][R26.64] ;  /* 0x000000041a1a7981 */ /* 0x000ee2000c1e1900 */
[----:B--2---:R-:W-:Y:S01]  /*0540*/  FFMA R23, R18, R28, R23 ;  /* 0x0000001c12177223 */ /* 0x004fe20000000017 */
[----:B------:R-:W-:-:S06]  /*0550*/  IMAD.WIDE.U32 R18, R19, 0x4, R14 ;  /* 0x0000000413127825 */ /* 0x000fcc00078e000e */
[----:B------:R-:W3:Y:S01]  /*0560*/  LDG.E R18, desc[UR4][R18.64] ;  /* 0x0000000412127981 */ /* 0x000ee2000c1e1900 */
[----:B------:R-:W-:-:S06]  /*0570*/  IMAD.WIDE.U32 R28, R21, 0x4, R14 ;  /* 0x00000004151c7825 */ /* 0x000fcc00078e000e */
[----:B------:R0:W2:Y:S01]  /*0580*/  LDG.E R28, desc[UR4][R28.64] ;  /* 0x000000041c1c7981 */ /* 0x0000a2000c1e1900 */
[----:B---3--:R-:W-:Y:S01]  /*0590*/  FFMA R23, R26, R18, R23 ;  /* 0x000000121a177223 */ /* 0x008fe20000000017 */
[----:B------:R-:W-:-:S06]  /*05a0*/  IMAD.WIDE.U32 R18, R25, 0x4, R16 ;  /* 0x0000000419127825 */ /* 0x000fcc00078e0010 */
[----:B------:R-:W2:Y:S01]  /*05b0*/  LDG.E R18, desc[UR4][R18.64] ;  /* 0x0000000412127981 */ /* 0x000ea2000c1e1900 */
[----:B------:R-:W-:Y:S02]  /*05c0*/  IADD3 R27, PT, PT, R25, 0x1, RZ ;  /* 0x00000001191b7810 */ /* 0x000fe40007ffe0ff */
[----:B0-----:R-:W-:-:S03]  /*05d0*/  IADD3 R29, PT, PT, R21, 0x1, RZ ;  /* 0x00000001151d7810 */ /* 0x001fc60007ffe0ff */
[----:B------:R-:W-:-:S06]  /*05e0*/  IMAD.WIDE.U32 R26, R27, 0x4, R16 ;  /* 0x000000041b1a7825 */ /* 0x000fcc00078e0010 */
[----:B------:R0:W3:Y:S01]  /*05f0*/  LDG.E R26, desc[UR4][R26.64] ;  /* 0x000000041a1a7981 */ /* 0x0000e2000c1e1900 */
[----:B--2---:R-:W-:Y:S01]  /*0600*/  FFMA R23, R18, R28, R23 ;  /* 0x0000001c12177223 */ /* 0x004fe20000000017 */
[----:B------:R-:W-:-:S06]  /*0610*/  IMAD.WIDE.U32 R18, R29, 0x4, R14 ;  /* 0x000000041d127825 */ /* 0x000fcc00078e000e */
[----:B------:R-:W3:Y:S01]  /*0620*/  LDG.E R18, desc[UR4][R18.64] ;  /* 0x0000000412127981 */ /* 0x000ee2000c1e1900 */
[----:B0-----:R-:W-:Y:S02]  /*0630*/  IADD3 R27, PT, PT, R25, 0x2, RZ ;  /* 0x00000002191b7810 */ /* 0x001fe40007ffe0ff */
[----:B------:R-:W-:-:S05]  /*0640*/  IADD3 R29, PT, PT, R21, 0x2, RZ ;  /* 0x00000002151d7810 */ /* 0x000fca0007ffe0ff */
[----:B------:R-:W-:-:S06]  /*0650*/  IMAD.WIDE.U32 R28, R29, 0x4, R14 ;  /* 0x000000041d1c7825 */ /* 0x000fcc00078e000e */
[----:B------:R-:W2:Y:S01]  /*0660*/  LDG.E R28, desc[UR4][R28.64] ;  /* 0x000000041c1c7981 */ /* 0x000ea2000c1e1900 */
[----:B---3--:R-:W-:Y:S01]  /*0670*/  FFMA R23, R26, R18, R23 ;  /* 0x000000121a177223 */ /* 0x008fe20000000017 */
[----:B------:R-:W-:-:S06]  /*0680*/  IMAD.WIDE.U32 R18, R27, 0x4, R16 ;  /* 0x000000041b127825 */ /* 0x000fcc00078e0010 */
[----:B------:R0:W2:Y:S01]  /*0690*/  LDG.E R18, desc[UR4][R18.64] ;  /* 0x0000000412127981 */ /* 0x0000a2000c1e1900 */
        /* <DEDUP_REMOVED lines=28> */
[----:B------:R-:W-:-:S05]  /*0860*/  IADD3 R27, PT, PT, R25, 0x7, RZ ;  /* 0x00000007191b7810 */ /* 0x000fca0007ffe0ff */
[----:B------:R-:W-:Y:S01]  /*0870*/  IMAD.WIDE.U32 R26, R27, 0x4, R16 ;  /* 0x000000041b1a7825 */ /* 0x000fe200078e0010 */
[----:B0-----:R-:W-:-:S05]  /*0880*/  IADD3 R19, PT, PT, R25, 0x8, RZ ;  /* 0x0000000819137810 */ /* 0x001fca0007ffe0ff */
[----:B------:R0:W3:Y:S01]  /*0890*/  LDG.E R26, desc[UR4][R26.64] ;  /* 0x000000041a1a7981 */ /* 0x0000e2000c1e1900 */
[----:B------:R-:W-:-:S06]  /*08a0*/  IMAD.WIDE.U32 R16, R19, 0x4, R16 ;  /* 0x0000000413107825 */ /* 0x000fcc00078e0010 */
[----:B------:R-:W4:Y:S01]  /*08b0*/  LDG.E R16, desc[UR4][R16.64] ;  /* 0x0000000410107981 */ /* 0x000f22000c1e1900 */
[----:B0-----:R-:W-:Y:S01]  /*08c0*/  IADD3 R27, PT, PT, R21, 0x7, RZ ;  /* 0x00000007151b7810 */ /* 0x001fe20007ffe0ff */
[----:B--2---:R-:W-:-:S04]  /*08d0*/  FFMA R23, R18, R28, R23 ;  /* 0x0000001c12177223 */ /* 0x004fc80000000017 */
[----:B------:R-:W-:-:S06]  /*08e0*/  IMAD.WIDE.U32 R18, R27, 0x4, R14 ;  /* 0x000000041b127825 */ /* 0x000fcc00078e000e */
[----:B------:R0:W3:Y:S02]  /*08f0*/  LDG.E R18, desc[UR4][R18.64] ;  /* 0x0000000412127981 */ /* 0x0000e4000c1e1900 */
[----:B0-----:R-:W-:-:S05]  /*0900*/  IADD3 R19, PT, PT, R21, 0x8, RZ ;  /* 0x0000000815137810 */ /* 0x001fca0007ffe0ff */
[----:B------:R-:W-:-:S06]  /*0910*/  IMAD.WIDE.U32 R14, R19, 0x4, R14 ;  /* 0x00000004130e7825 */ /* 0x000fcc00078e000e */
[----:B------:R-:W4:Y:S01]  /*0920*/  LDG.E R14, desc[UR4][R14.64] ;  /* 0x000000040e0e7981 */ /* 0x000f22000c1e1900 */
[----:B------:R-:W-:-:S04]  /*0930*/  IADD3 R24, PT, PT, R24, 0x10, RZ ;  /* 0x0000001018187810 */ /* 0x000fc80007ffe0ff */
[----:B------:R-:W-:Y:S02]  /*0940*/  ISETP.NE.AND P2, PT, R24, RZ, PT ;  /* 0x000000ff1800720c */ /* 0x000fe40003f45270 */
[----:B------:R-:W-:Y:S02]  /*0950*/  IADD3 R25, PT, PT, R25, 0x10, RZ ;  /* 0x0000001019197810 */ /* 0x000fe40007ffe0ff */
[----:B------:R-:W-:Y:S01]  /*0960*/  IADD3 R21, PT, PT, R21, 0x10, RZ ;  /* 0x0000001015157810 */ /* 0x000fe20007ffe0ff */
[----:B---3--:R-:W-:-:S04]  /*0970*/  FFMA R23, R26, R18, R23 ;  /* 0x000000121a177223 */ /* 0x008fc80000000017 */
[----:B----4-:R-:W-:-:S04]  /*0980*/  FFMA R23, R16, R14, R23 ;  /* 0x0000000e10177223 */ /* 0x010fc80000000017 */
[----:B------:R-:W-:Y:S05]  /*0990*/  @P2 BRA `(.L_x_10) ;  /* 0xfffffff8002c2947 */ /* 0x000fea000383ffff */
[----:B------:R-:W-:-:S07]  /*09a0*/  MOV R21, R6 ;  /* 0x0000000600157202 */ /* 0x000fce0000000f00 */
.L_x_9:
[----:B------:R-:W-:-:S13]  /*09b0*/  ISETP.NE.AND P2, PT, R4, RZ, PT ;  /* 0x000000ff0400720c */ /* 0x000fda0003f45270 */
[----:B------:R-:W-:Y:S05]  /*09c0*/  @!P2 BRA `(.L_x_11) ;  /* 0x0000000400f8a947 */ /* 0x000fea0003800000 */
[----:B------:R-:W-:Y:S02]  /*09d0*/  IADD3 R14, PT, PT, R4, -0x1, RZ ;  /* 0xffffffff040e7810 */ /* 0x000fe40007ffe0ff */
[----:B------:R-:W-:Y:S02]  /*09e0*/  ISETP.NE.AND P3, PT, R5, RZ, PT ;  /* 0x000000ff0500720c */ /* 0x000fe40003f65270 */
[----:B------:R-:W-:-:S13]  /*09f0*/  ISETP.GE.U32.AND P2, PT, R14, 0x7, PT ;  /* 0x000000070e00780c */ /* 0x000fda0003f46070 */
[----:B------:R-:W-:Y:S05]  /*0a00*/  @!P2 BRA `(.L_x_12) ;  /* 0x0000000000eca947 */ /* 0x000fea0003800000 */
[----:B------:R-:W0:Y:S01]  /*0a10*/  LDC.64 R16, c[0x0][0x380] ;  /* 0x0000e000ff107b82 */ /* 0x000e220000000a00 */
[----:B------:R-:W-:Y:S01]  /*0a20*/  IADD3 R27, PT, PT, R12, R21, RZ ;  /* 0x000000150c1b7210 */ /* 0x000fe20007ffe0ff */
[----:B------:R-:W-:-:S06]  /*0a30*/  IMAD R29, R22, R13, R21 ;  /* 0x0000000d161d7224 */ /* 0x000fcc00078e0215 */
[----:B------:R-:W1:Y:S01]  /*0a40*/  LDC.64 R14, c[0x0][0x390] ;  /* 0x0000e400ff0e7b82 */ /* 0x000e620000000a00 */
[----:B0-----:R-:W-:-:S06]  /*0a50*/  IMAD.WIDE.U32 R24, R27, 0x4, R16 ;  /* 0x000000041b187825 */ /* 0x001fcc00078e0010 */
[----:B------:R-:W2:Y:S01]  /*0a60*/  LDG.E R24, desc[UR4][R24.64] ;  /* 0x0000000418187981 */ /* 0x000ea2000c1e1900 */
[----:B-1----:R-:W-:-:S06]  /*0a70*/  IMAD.WIDE.U32 R18, R29, 0x4, R14 ;  /* 0x000000041d127825 */ /* 0x002fcc00078e000e */
[----:B------:R-:W2:Y:S01]  /*0a80*/  LDG.E R18, desc[UR4][R18.64] ;  /* 0x0000000412127981 */ /* 0x000ea2000c1e1900 */
[----:B------:R-:W-:Y:S02]  /*0a90*/  IADD3 R26, PT, PT, R27, 0x1, RZ ;  /* 0x000000011b1a7810 */ /* 0x000fe40007ffe0ff */
[----:B------:R-:W-:Y:S01]  /*0aa0*/  IADD3 R28, PT, PT, R29, 0x1, RZ ;  /* 0x000000011d1c7810 */ /* 0x000fe20007ffe0ff */
[----:B--2---:R-:W-:Y:S02]  /*0ab0*/  FFMA R23, R24, R18, R23 ;  /* 0x0000001218177223 */ /* 0x004fe40000000017 */
[----:B------:R-:W-:-:S04]  /*0ac0*/  IMAD.WIDE.U32 R24, R26, 0x4, R16 ;  /* 0x000000041a187825 */ /* 0x000fc800078e0010 */
[----:B------:R-:W-:Y:S01]  /*0ad0*/  IMAD.WIDE.U32 R18, R28, 0x4, R14 ;  /* 0x000000041c127825 */ /* 0x000fe200078e000e */
[----:B------:R0:W2:Y:S04]  /*0ae0*/  LDG.E R26, desc[UR4][R24.64] ;  /* 0x00000004181a7981 */ /* 0x0000a8000c1e1900 */
[----:B------:R-:W2:Y:S01]  /*0af0*/  LDG.E R28, desc[UR4][R18.64] ;  /* 0x00000004121c7981 */ /* 0x000ea2000c1e1900 */
[----:B0-----:R-:W-:-:S05]  /*0b00*/  IADD3 R25, PT, PT, R27, 0x2, RZ ;  /* 0x000000021b197810 */ /* 0x001fca0007ffe0ff */
[----:B------:R-:W-:-:S04]  /*0b10*/  IMAD.WIDE.U32 R24, R25, 0x4, R16 ;  /* 0x0000000419187825 */ /* 0x000fc800078e0010 */
[----:B--2---:R-:W-:Y:S01]  /*0b20*/  FFMA R23, R26, R28, R23 ;  /* 0x0000001c1a177223 */ /* 0x004fe20000000017 */
[----:B------:R-:W-:Y:S01]  /*0b30*/  IADD3 R28, PT, PT, R29, 0x2, RZ ;  /* 0x000000021d1c7810 */ /* 0x000fe20007ffe0ff */
[----:B------:R0:W2:Y:S04]  /*0b40*/  LDG.E R26, desc[UR4][R24.64] ;  /* 0x00000004181a7981 */ /* 0x0000a8000c1e1900 */
[----:B------:R-:W-:-:S05]  /*0b50*/  IMAD.WIDE.U32 R18, R28, 0x4, R14 ;  /* 0x000000041c127825 */ /* 0x000fca00078e000e */
        /* <DEDUP_REMOVED lines=19> */
[----:B------:R-:W2:Y:S04]  /*0c90*/  LDG.E R26, desc[UR4][R24.64] ;  /* 0x00000004181a7981 */ /* 0x000ea8000c1e1900 */
[----:B------:R-:W-:-:S05]  /*0ca0*/  IMAD.WIDE.U32 R18, R28, 0x4, R14 ;  /* 0x000000041c127825 */ /* 0x000fca00078e000e */
[----:B------:R-:W2:Y:S02]  /*0cb0*/  LDG.E R28, desc[UR4][R18.64] ;  /* 0x00000004121c7981 */ /* 0x000ea4000c1e1900 */
[----:B--2---:R-:W-:Y:S01]  /*0cc0*/  FFMA R23, R26, R28, R23 ;  /* 0x0000001c1a177223 */ /* 0x004fe20000000017 */
[C---:B------:R-:W-:Y:S02]  /*0cd0*/  IADD3 R26, PT, PT, R27.reuse, 0x6, RZ ;  /* 0x000000061b1a7810 */ /* 0x040fe40007ffe0ff */
[----:B------:R-:W-:-:S03]  /*0ce0*/  IADD3 R28, PT, PT, R27, 0x7, RZ ;  /* 0x000000071b1c7810 */ /* 0x000fc60007ffe0ff */
[----:B------:R-:W-:-:S04]  /*0cf0*/  IMAD.WIDE.U32 R26, R26, 0x4, R16 ;  /* 0x000000041a1a7825 */ /* 0x000fc800078e0010 */
[----:B------:R-:W-:Y:S01]  /*0d00*/  IMAD.WIDE.U32 R16, R28, 0x4, R16 ;  /* 0x000000041c107825 */ /* 0x000fe200078e0010 */
[C---:B------:R-:W-:Y:S01]  /*0d10*/  IADD3 R28, PT, PT, R29.reuse, 0x6, RZ ;  /* 0x000000061d1c7810 */ /* 0x040fe20007ffe0ff */
[----:B------:R-:W2:Y:S01]  /*0d20*/  LDG.E R26, desc[UR4][R26.64] ;  /* 0x000000041a1a7981 */ /* 0x000ea2000c1e1900 */
[----:B------:R-:W-:-:S03]  /*0d30*/  IADD3 R29, PT, PT, R29, 0x7, RZ ;  /* 0x000000071d1d7810 */ /* 0x000fc60007ffe0ff */
[--C-:B------:R-:W-:Y:S01]  /*0d40*/  IMAD.WIDE.U32 R24, R28, 0x4, R14.reuse ;  /* 0x000000041c187825 */ /* 0x100fe200078e000e */
[----:B------:R-:W3:Y:S03]  /*0d50*/  LDG.E R16, desc[UR4][R16.64] ;  /* 0x0000000410107981 */ /* 0x000ee6000c1e1900 */
[----:B------:R-:W-:Y:S02]  /*0d60*/  IMAD.WIDE.U32 R14, R29, 0x4, R14 ;  /* 0x000000041d0e7825 */ /* 0x000fe400078e000e */
[----:B------:R-:W2:Y:S04]  /*0d70*/  LDG.E R24, desc[UR4][R24.64] ;  /* 0x0000000418187981 */ /* 0x000ea8000c1e1900 */
[----:B------:R-:W3:Y:S01]  /*0d80*/  LDG.E R14, desc[UR4][R14.64] ;  /* 0x000000040e0e7981 */ /* 0x000ee2000c1e1900 */
[----:B------:R-:W-:Y:S01]  /*0d90*/  IADD3 R21, PT, PT, R21, 0x8, RZ ;  /* 0x0000000815157810 */ /* 0x000fe20007ffe0ff */
[----:B--2---:R-:W-:-:S04]  /*0da0*/  FFMA R23, R26, R24, R23 ;  /* 0x000000181a177223 */ /* 0x004fc80000000017 */
[----:B---3--:R-:W-:-:S07]  /*0db0*/  FFMA R23, R16, R14, R23 ;  /* 0x0000000e10177223 */ /* 0x008fce0000000017 */
.L_x_12:
        /* <DEDUP_REMOVED lines=13> */
[----:B------:R-:W-:Y:S01]  /*0e90*/  IADD3 R27, PT, PT, R29, 0x1, RZ ;  /* 0x000000011d1b7810 */ /* 0x000fe20007ffe0ff */
[----:B--2---:R-:W-:-:S04]  /*0ea0*/  FFMA R23, R24, R14, R23 ;  /* 0x0000000e18177223 */ /* 0x004fc80000000017 */
[----:B------:R-:W-:Y:S01]  /*0eb0*/  IMAD.WIDE.U32 R14, R27, 0x4, R18 ;  /* 0x000000041b0e7825 */ /* 0x000fe200078e0012 */
[----:B------:R-:W-:-:S05]  /*0ec0*/  IADD3 R27, PT, PT, R28, 0x1, RZ ;  /* 0x000000011c1b7810 */ /* 0x000fca0007ffe0ff */
[----:B------:R-:W-:Y:S01]  /*0ed0*/  IMAD.WIDE.U32 R26, R27, 0x4, R16 ;  /* 0x000000041b1a7825 */ /* 0x000fe200078e0010 */
[----:B------:R-:W2:Y:S05]  /*0ee0*/  LDG.E R14, desc[UR4][R14.64] ;  /* 0x000000040e0e7981 */ /* 0x000eaa000c1e1900 */
[----:B------:R-:W2:Y:S01]  /*0ef0*/  LDG.E R26, desc[UR4][R26.64] ;  /* 0x000000041a1a7981 */ /* 0x000ea2000c1e1900 */
[C---:B------:R-:W-:Y:S02]  /*0f00*/  IADD3 R25, PT, PT, R29.reuse, 0x2, RZ ;  /* 0x000000021d197810 */ /* 0x040fe40007ffe0ff */
[----:B------:R-:W-:-:S03]  /*0f10*/  IADD3 R29, PT, PT, R29, 0x3, RZ ;  /* 0x000000031d1d7810 */ /* 0x000fc60007ffe0ff */
[----:B------:R-:W-:-:S04]  /*0f20*/  IMAD.WIDE.U32 R24, R25, 0x4, R18 ;  /* 0x0000000419187825 */ /* 0x000fc800078e0012 */
[----:B------:R-:W-:Y:S01]  /*0f30*/  IMAD.WIDE.U32 R18, R29, 0x4, R18 ;  /* 0x000000041d127825 */ /* 0x000fe200078e0012 */
[C---:B------:R-:W-:Y:S01]  /*0f40*/  IADD3 R29, PT, PT, R28.reuse, 0x2, RZ ;  /* 0x000000021c1d7810 */ /* 0x040fe20007ffe0ff */
[----:B------:R-:W3:Y:S01]  /*0f50*/  LDG.E R24, desc[UR4][R24.64] ;  /* 0x0000000418187981 */ /* 0x000ee2000c1e1900 */
[----:B------:R-:W-:-:S03]  /*0f60*/  IADD3 R28, PT, PT, R28, 0x3, RZ ;  /* 0x000000031c1c7810 */ /* 0x000fc60007ffe0ff */
[----:B------:R-:W4:Y:S01]  /*0f70*/  LDG.E R18, desc[UR4][R18.64] ;  /* 0x0000000412127981 */ /* 0x000f22000c1e1900 */
[----:B--2---:R-:W-:Y:S01]  /*0f80*/  FFMA R23, R14, R26, R23 ;  /* 0x0000001a0e177223 */ /* 0x004fe20000000017 */
[----:B------:R-:W-:-:S04]  /*0f90*/  IMAD.WIDE.U32 R14, R29, 0x4, R16 ;  /* 0x000000041d0e7825 */ /* 0x000fc800078e0010 */
[----:B------:R-:W-:Y:S02]  /*0fa0*/  IMAD.WIDE.U32 R16, R28, 0x4, R16 ;  /* 0x000000041c107825 */ /* 0x000fe400078e0010 */
[----:B------:R-:W3:Y:S04]  /*0fb0*/  LDG.E R14, desc[UR4][R14.64] ;  /* 0x000000040e0e7981 */ /* 0x000ee8000c1e1900 */
[----:B------:R-:W4:Y:S01]  /*0fc0*/  LDG.E R16, desc[UR4][R16.64] ;  /* 0x0000000410107981 */ /* 0x000f22000c1e1900 */
[----:B------:R-:W-:Y:S01]  /*0fd0*/  IADD3 R21, PT, PT, R21, 0x4, RZ ;  /* 0x0000000415157810 */ /* 0x000fe20007ffe0ff */
[----:B---3--:R-:W-:-:S04]  /*0fe0*/  FFMA R23, R24, R14, R23 ;  /* 0x0000000e18177223 */ /* 0x008fc80000000017 */
[----:B----4-:R-:W-:-:S07]  /*0ff0*/  FFMA R23, R18, R16, R23 ;  /* 0x0000001012177223 */ /* 0x010fce0000000017 */
.L_x_13:
        /* <DEDUP_REMOVED lines=9> */
[----:B------:R-:W-:Y:S01]  /*1090*/  ISETP.NE.AND P2, PT, R7, 0x1, PT ;  /* 0x000000010700780c */ /* 0x000fe20003f45270 */
[----:B--2---:R-:W-:-:S12]  /*10a0*/  FFMA R23, R18, R12, R23 ;  /* 0x0000000c12177223 */ /* 0x004fd80000000017 */
[----:B------:R-:W-:Y:S05]  /*10b0*/  @!P2 BRA `(.L_x_11) ;  /* 0x00000000003ca947 */ /* 0x000fea0003800000 */
[----:B------:R-:W-:Y:S02]  /*10c0*/  ISETP.NE.AND P2, PT, R7, 0x2, PT ;  /* 0x000000020700780c */ /* 0x000fe40003f45270 */
[----:B------:R-:W-:Y:S02]  /*10d0*/  IADD3 R19, PT, PT, R25, 0x1, RZ ;  /* 0x0000000119137810 */ /* 0x000fe40007ffe0ff */
[----:B------:R-:W-:-:S03]  /*10e0*/  IADD3 R13, PT, PT, R21, 0x1, RZ ;  /* 0x00000001150d7810 */ /* 0x000fc60007ffe0ff */
[----:B------:R-:W-:-:S04]  /*10f0*/  IMAD.WIDE.U32 R18, R19, 0x4, R16 ;  /* 0x0000000413127825 */ /* 0x000fc800078e0010 */
[----:B------:R-:W-:Y:S02]  /*1100*/  IMAD.WIDE.U32 R12, R13, 0x4, R14 ;  /* 0x000000040d0c7825 */ /* 0x000fe400078e000e */
[----:B------:R-:W-:Y:S01]  /*1110*/  @P2 IADD3 R25, PT, PT, R25, 0x2, RZ ;  /* 0x0000000219192810 */ /* 0x000fe20007ffe0ff */
[----:B------:R-:W2:Y:S01]  /*1120*/  LDG.E R18, desc[UR4][R18.64] ;  /* 0x0000000412127981 */ /* 0x000ea2000c1e1900 */
[----:B------:R-:W-:-:S03]  /*1130*/  @P2 IADD3 R21, PT, PT, R21, 0x2, RZ ;  /* 0x0000000215152810 */ /* 0x000fc60007ffe0ff */
[----:B------:R-:W-:Y:S01]  /*1140*/  @P2 IMAD.WIDE.U32 R16, R25, 0x4, R16 ;  /* 0x0000000419102825 */ /* 0x000fe200078e0010 */
[----:B------:R-:W2:Y:S03]  /*1150*/  LDG.E R12, desc[UR4][R12.64] ;  /* 0x000000040c0c7981 */ /* 0x000ea6000c1e1900 */
[----:B------:R-:W-:Y:S02]  /*1160*/  @P2 IMAD.WIDE.U32 R14, R21, 0x4, R14 ;  /* 0x00000004150e2825 */ /* 0x000fe400078e000e */
[----:B------:R-:W3:Y:S04]  /*1170*/  @P2 LDG.E R16, desc[UR4][R16.64] ;  /* 0x0000000410102981 */ /* 0x000ee8000c1e1900 */
[----:B------:R-:W3:Y:S01]  /*1180*/  @P2 LDG.E R14, desc[UR4][R14.64] ;  /* 0x000000040e0e2981 */ /* 0x000ee2000c1e1900 */
[----:B--2---:R-:W-:-:S04]  /*1190*/  FFMA R23, R18, R12, R23 ;  /* 0x0000000c12177223 */ /* 0x004fc80000000017 */
[----:B---3--:R-:W-:-:S07]  /*11a0*/  @P2 FFMA R23, R16, R14, R23 ;  /* 0x0000000e10172223 */ /* 0x008fce0000000017 */
.L_x_11:
[----:B------:R-:W-:Y:S05]  /*11b0*/  @P1 BRA `(.L_x_14) ;  /* 0xffffffec00f41947 */ /* 0x000fea000383ffff */
[----:B------:R-:W-:Y:S05]  /*11c0*/  @P0 BRA `(.L_x_15) ;  /* 0xffffffec00d40947 */ /* 0x000fea000383ffff */
.L_x_8:
[----:B------:R-:W0:Y:S01]  /*11d0*/  S2R R7, SR_CTAID.X ;  /* 0x0000000000077919 */ /* 0x000e220000002500 */
[----:B------:R-:W0:Y:S01]  /*11e0*/  LDC.64 R2, c[0x0][0x398] ;  /* 0x0000e600ff027b82 */ /* 0x000e220000000a00 */
[----:B------:R-:W1:Y:S01]  /*11f0*/  LDCU UR6, c[0x0][0x3a8] ;  /* 0x00007500ff0677ac */ /* 0x000e620008000800 */
[----:B------:R-:W1:Y:S01]  /*1200*/  S2R R0, SR_TID.Y ;  /* 0x0000000000007919 */ /* 0x000e620000002200 */
[----:B------:R-:W2:Y:S05]  /*1210*/  S2R R9, SR_TID.X ;  /* 0x0000000000097919 */ /* 0x000eaa0000002100 */
[----:B------:R-:W3:Y:S01]  /*1220*/  LDC.64 R4, c[0x0][0x388] ;  /* 0x0000e200ff047b82 */ /* 0x000ee20000000a00 */
[----:B0-----:R-:W-:-:S06]  /*1230*/  IMAD.WIDE.U32 R2, R7, 0x4, R2 ;  /* 0x0000000407027825 */ /* 0x001fcc00078e0002 */
[----:B------:R-:W4:Y:S01]  /*1240*/  LDG.E R2, desc[UR4][R2.64] ;  /* 0x0000000402027981 */ /* 0x000f22000c1e1900 */
[----:B-1----:R-:W-:-:S04]  /*1250*/  IMAD R0, R7, UR6, R0 ;  /* 0x0000000607007c24 */ /* 0x002fc8000f8e0200 */
[----:B--2---:R-:W-:-:S04]  /*1260*/  IMAD R7, R0, UR6, R9 ;  /* 0x0000000600077c24 */ /* 0x004fc8000f8e0209 */
[----:B---3--:R-:W-:-:S04]  /*1270*/  IMAD.WIDE.U32 R4, R7, 0x4, R4 ;  /* 0x0000000407047825 */ /* 0x008fc800078e0004 */
[----:B----4-:R-:W-:-:S05]  /*1280*/  FADD R23, R2, R23 ;  /* 0x0000001702177221 */ /* 0x010fca0000000000 */
[----:B------:R-:W-:-:S05]  /*1290*/  FMNMX R23, RZ, R23, !PT ;  /* 0x00000017ff177209 */ /* 0x000fca0007800000 */
[----:B------:R-:W-:Y:S01]  /*12a0*/  STG.E desc[UR4][R4.64], R23 ;  /* 0x0000001704007986 */ /* 0x000fe2000c101904 */
[----:B------:R-:W-:Y:S05]  /*12b0*/  EXIT ;  /* 0x000000000000794d */ /* 0x000fea0003800000 */
.L_x_16:
        /* <DEDUP_REMOVED lines=12> */
.L_x_19:


//--------------------- .nv.shared.reserved.0     --------------------------
	.section	.nv.shared.reserved.0,"aw",@nobits
	.weak		__nv_reservedSMEM_offset_0_alias
	.size		__nv_reservedSMEM_offset_0_alias, 0, 64
	.other		__nv_reservedSMEM_offset_0_alias,@"STO_CUDA_RESERVED_SHARED STV_DEFAULT"
__nv_reservedSMEM_offset_0_alias:
	.zero		0
	.zero		64


//--------------------- .nv.constant0._Z11Linear_ReLuPfS_S_S_ib --------------------------
	.section	.nv.constant0._Z11Linear_ReLuPfS_S_S_ib,"a",@progbits
	.sectionflags	@""
	.align	4
.nv.constant0._Z11Linear_ReLuPfS_S_S_ib:
	.zero		933


//--------------------- .nv.constant0._Z7MaxPoolPfS_ii --------------------------
	.section	.nv.constant0._Z7MaxPoolPfS_ii,"a",@progbits
	.sectionflags	@""
	.align	4
.nv.constant0._Z7MaxPoolPfS_ii:
	.zero		920


//--------------------- .nv.constant0._Z9Conv_ReLuPfS_S_S_iiii --------------------------
	.section	.nv.constant0._Z9Conv_ReLuPfS_S_S_iiii,"a",@progbits
	.sectionflags	@""
	.align	4
.nv.constant0._Z9Conv_ReLuPfS_S_S_iiii:
	.zero		944


//--------------------- SYMBOLS --------------------------

	.type		.nv.reservedSmem.offset0,@object
	.size		.nv.reservedSmem.offset0,0x4
